// auto-generated by cutlass_sweep.gemm — config: {"arch": "sm_100", "cluster_m": 1, "cluster_n": 4, "dtype": "int8", "dtype_b": "int8", "layout": "nt", "stages": 0, "tile_k": 32, "tile_m": 128, "tile_n": 64}
#include "cutlass/cutlass.h"
#include "cutlass/gemm/collective/collective_builder.hpp"
#include "cutlass/gemm/device/gemm_universal_adapter.h"
#include "cutlass/gemm/kernel/gemm_universal.hpp"
#include "cutlass/epilogue/collective/collective_builder.hpp"

using ElemA = int8_t;
using ElemB = int8_t;
using ElemCD = int8_t;
using Acc  = int32_t;
using TileShape    = cute::Shape<cute::_128, cute::_64, cute::_32>;
using ClusterShape = cute::Shape<cute::_1, cute::_4, cute::_1>;

using CollectiveEpilogue = typename cutlass::epilogue::collective::CollectiveBuilder<
    cutlass::arch::Sm100, cutlass::arch::OpClassTensorOp,
    TileShape, ClusterShape,
    cutlass::epilogue::collective::EpilogueTileAuto,
    Acc, Acc,
    ElemCD, cutlass::layout::RowMajor, 128 / cutlass::sizeof_bits<ElemCD>::value,
    ElemCD, cutlass::layout::RowMajor, 128 / cutlass::sizeof_bits<ElemCD>::value,
    cutlass::epilogue::collective::EpilogueScheduleAuto
  >::CollectiveOp;

using CollectiveMainloop = typename cutlass::gemm::collective::CollectiveBuilder<
    cutlass::arch::Sm100, cutlass::arch::OpClassTensorOp,
    ElemA, cutlass::layout::RowMajor, 128 / cutlass::sizeof_bits<ElemA>::value,
    ElemB, cutlass::layout::ColumnMajor, 128 / cutlass::sizeof_bits<ElemB>::value,
    Acc,
    TileShape, ClusterShape,
    cutlass::gemm::collective::StageCountAutoCarveout<static_cast<int>(sizeof(typename CollectiveEpilogue::SharedStorage))>,
    cutlass::gemm::collective::KernelScheduleAuto
  >::CollectiveOp;

using GemmKernel = cutlass::gemm::kernel::GemmUniversal<
    cute::Shape<int,int,int,int>,
    CollectiveMainloop,
    CollectiveEpilogue
>;
using Gemm = cutlass::gemm::device::GemmUniversalAdapter<GemmKernel>;

// Force the device kernel symbol into the cubin without needing a host main.
auto* _anchor = &cutlass::device_kernel<GemmKernel>;


// ===== COMPILED SASS (sm_100a) =====

	.target	sm_100a

	.elftype	@"ET_EXEC"


//--------------------- .note.nv.tkinfo           --------------------------
	.section	.note.nv.tkinfo,"",@"SHT_NOTE"
	.sectionflags	@"SHF_NOTE_NV_TKINFO"
	.tkinfo
        /*0018*/ 	.word	0x00000002
        /*0030*/ 	.string	""
        /*0030*/ 	.string	"ptxas"
        /*0030*/ 	.string	"Cuda compilation tools, release 13.0, V13.0.88"
        /*0030*/ 	.string	"Build cuda_13.0.r13.0/compiler.36424714_0"
        /*0030*/ 	.string	"-arch sm_100a -m 64 "



//--------------------- .note.nv.cuinfo           --------------------------
	.section	.note.nv.cuinfo,"",@"SHT_NOTE"
	.sectionflags	@"SHF_NOTE_NV_CUINFO"
        /*0018*/ 	.short	0x0002
        /*001a*/ 	.short	0x0064
        /*001c*/ 	.short	0x0082
	.zero		2


//--------------------- .nv.info                  --------------------------
	.section	.nv.info,"",@"SHT_CUDA_INFO"
	.align	4


	//----- nvinfo : EIATTR_REGCOUNT
	.align		4
        /*0000*/ 	.byte	0x04, 0x2f
        /*0002*/ 	.short	(.L_19 - .L_18)
	.align		4
.L_18:
        /*0004*/ 	.word	index@(_ZN7cutlass13device_kernelINS_4gemm6kernel13GemmUniversalIN4cute5tupleIJiiiiEEENS1_10collective13CollectiveMmaINS1_35MainloopSm100TmaUmmaWarpSpecializedILi34ELi2ELi4ENS5_IJNS4_1CILi1EEENSA_ILi4EEESB_EEEEENS5_IJNSA_ILi128EEENSA_ILi64EEENSA_ILi32EEEEEEaNS5_IJlSB_lEEEaSJ_NS4_8TiledMMAINS4_8MMA_AtomIJNS4_15SM100_MMA_S8_SSIaaiLi128ELi64ELNS4_4UMMA5MajorE0ELSO_0ELNSN_8SaturateE0EEEEEENS4_6LayoutINS5_IJSB_SB_SB_EEENS5_IJNSA_ILi0EEESU_SU_EEEEENS5_IJNS4_10UnderscoreESX_SX_EEEEENS4_23SM90_TMA_LOAD_MULTICASTENS4_14ComposedLayoutINS4_7SwizzleILi1ELi4ELi3EEENS4_18smem_ptr_flag_bitsILi8EEENSS_INS5_IJNSA_ILi8EEESH_EEENS5_IJSH_SB_EEEEEEEvNS4_8identityENS4_13SM90_TMA_LOADES1A_vS1B_EENS_8epilogue10collective18CollectiveEpilogueINS1E_23Sm100TmaWarpSpecializedILi1ELi1ELi64ELb0ELb0EEEJSI_NS5_IJNSS_ISF_SB_EENSS_ISG_SB_EEEEEaSJ_aSJ_NS1E_6fusion15FusionCallbacksIS1I_NS1M_17LinearCombinationIaiaiLNS_15FloatRoundStyleE2EEESI_S1L_JEEENS4_5SM1004TMEM4LOAD26SM100_TMEM_LOAD_32dp32b64xES1C_NS11_INS12_ILi2ELi4ELi3EEES15_NSS_INS5_IJS16_SG_EEENS5_IJSG_SB_EEEEEEENS4_39AutoVectorizingCopyWithAssumedAlignmentILi128EEENS4_14SM90_TMA_STOREES20_S22_S22_EEEvvEEEEvNT_6ParamsE)
        /*0008*/ 	.word	0x0000009c


	//----- nvinfo : EIATTR_FRAME_SIZE
	.align		4
.L_19:
        /*000c*/ 	.byte	0x04, 0x11
        /*000e*/ 	.short	(.L_21 - .L_20)
	.align		4
.L_20:
        /*0010*/ 	.word	index@($__internal_2_$__cuda_sm10x_tcgen05_guardrail_trap_unallocated_columns_being_dealloced)
        /*0014*/ 	.word	0x00000000


	//----- nvinfo : EIATTR_FRAME_SIZE
	.align		4
.L_21:
        /*0018*/ 	.byte	0x04, 0x11
        /*001a*/ 	.short	(.L_23 - .L_22)
	.align		4
.L_22:
        /*001c*/ 	.word	index@($__internal_1_$__cuda_sm10x_tcgen05_guardrail_trap_phase_invalid_during_alloc)
        /*0020*/ 	.word	0x00000000


	//----- nvinfo : EIATTR_FRAME_SIZE
	.align		4
.L_23:
        /*0024*/ 	.byte	0x04, 0x11
        /*0026*/ 	.short	(.L_25 - .L_24)
	.align		4
.L_24:
        /*0028*/ 	.word	index@($__internal_0_$__cuda_sm10x_tcgen05_guardrail_trap_col_being_dealloced_not_returned_by_alloc)
        /*002c*/ 	.word	0x00000000


	//----- nvinfo : EIATTR_FRAME_SIZE
	.align		4
.L_25:
        /*0030*/ 	.byte	0x04, 0x11
        /*0032*/ 	.short	(.L_27 - .L_26)
	.align		4
.L_26:
        /*0034*/ 	.word	index@(_ZN7cutlass13device_kernelINS_4gemm6kernel13GemmUniversalIN4cute5tupleIJiiiiEEENS1_10collective13CollectiveMmaINS1_35MainloopSm100TmaUmmaWarpSpecializedILi34ELi2ELi4ENS5_IJNS4_1CILi1EEENSA_ILi4EEESB_EEEEENS5_IJNSA_ILi128EEENSA_ILi64EEENSA_ILi32EEEEEEaNS5_IJlSB_lEEEaSJ_NS4_8TiledMMAINS4_8MMA_AtomIJNS4_15SM100_MMA_S8_SSIaaiLi128ELi64ELNS4_4UMMA5MajorE0ELSO_0ELNSN_8SaturateE0EEEEEENS4_6LayoutINS5_IJSB_SB_SB_EEENS5_IJNSA_ILi0EEESU_SU_EEEEENS5_IJNS4_10UnderscoreESX_SX_EEEEENS4_23SM90_TMA_LOAD_MULTICASTENS4_14ComposedLayoutINS4_7SwizzleILi1ELi4ELi3EEENS4_18smem_ptr_flag_bitsILi8EEENSS_INS5_IJNSA_ILi8EEESH_EEENS5_IJSH_SB_EEEEEEEvNS4_8identityENS4_13SM90_TMA_LOADES1A_vS1B_EENS_8epilogue10collective18CollectiveEpilogueINS1E_23Sm100TmaWarpSpecializedILi1ELi1ELi64ELb0ELb0EEEJSI_NS5_IJNSS_ISF_SB_EENSS_ISG_SB_EEEEEaSJ_aSJ_NS1E_6fusion15FusionCallbacksIS1I_NS1M_17LinearCombinationIaiaiLNS_15FloatRoundStyleE2EEESI_S1L_JEEENS4_5SM1004TMEM4LOAD26SM100_TMEM_LOAD_32dp32b64xES1C_NS11_INS12_ILi2ELi4ELi3EEES15_NSS_INS5_IJS16_SG_EEENS5_IJSG_SB_EEEEEEENS4_39AutoVectorizingCopyWithAssumedAlignmentILi128EEENS4_14SM90_TMA_STOREES20_S22_S22_EEEvvEEEEvNT_6ParamsE)
        /*0038*/ 	.word	0x00000000


	//----- nvinfo : EIATTR_MIN_STACK_SIZE
	.align		4
.L_27:
        /*003c*/ 	.byte	0x04, 0x12
        /*003e*/ 	.short	(.L_29 - .L_28)
	.align		4
.L_28:
        /*0040*/ 	.word	index@(_ZN7cutlass13device_kernelINS_4gemm6kernel13GemmUniversalIN4cute5tupleIJiiiiEEENS1_10collective13CollectiveMmaINS1_35MainloopSm100TmaUmmaWarpSpecializedILi34ELi2ELi4ENS5_IJNS4_1CILi1EEENSA_ILi4EEESB_EEEEENS5_IJNSA_ILi128EEENSA_ILi64EEENSA_ILi32EEEEEEaNS5_IJlSB_lEEEaSJ_NS4_8TiledMMAINS4_8MMA_AtomIJNS4_15SM100_MMA_S8_SSIaaiLi128ELi64ELNS4_4UMMA5MajorE0ELSO_0ELNSN_8SaturateE0EEEEEENS4_6LayoutINS5_IJSB_SB_SB_EEENS5_IJNSA_ILi0EEESU_SU_EEEEENS5_IJNS4_10UnderscoreESX_SX_EEEEENS4_23SM90_TMA_LOAD_MULTICASTENS4_14ComposedLayoutINS4_7SwizzleILi1ELi4ELi3EEENS4_18smem_ptr_flag_bitsILi8EEENSS_INS5_IJNSA_ILi8EEESH_EEENS5_IJSH_SB_EEEEEEEvNS4_8identityENS4_13SM90_TMA_LOADES1A_vS1B_EENS_8epilogue10collective18CollectiveEpilogueINS1E_23Sm100TmaWarpSpecializedILi1ELi1ELi64ELb0ELb0EEEJSI_NS5_IJNSS_ISF_SB_EENSS_ISG_SB_EEEEEaSJ_aSJ_NS1E_6fusion15FusionCallbacksIS1I_NS1M_17LinearCombinationIaiaiLNS_15FloatRoundStyleE2EEESI_S1L_JEEENS4_5SM1004TMEM4LOAD26SM100_TMEM_LOAD_32dp32b64xES1C_NS11_INS12_ILi2ELi4ELi3EEES15_NSS_INS5_IJS16_SG_EEENS5_IJSG_SB_EEEEEEENS4_39AutoVectorizingCopyWithAssumedAlignmentILi128EEENS4_14SM90_TMA_STOREES20_S22_S22_EEEvvEEEEvNT_6ParamsE)
        /*0044*/ 	.word	0x00000000
.L_29:


//--------------------- .nv.compat                --------------------------
	.section	.nv.compat,"",@"SHT_CUDA_COMPAT_INFO"
	.align	4
        /*0000*/ 	.byte	0x02, 0x09, 0x01, 0x00, 0x02, 0x02, 0x03, 0x00, 0x02, 0x05, 0x06, 0x00, 0x03, 0x07, 0x01, 0x01
        /*0010*/ 	.byte	0x02, 0x03, 0x01, 0x00, 0x02, 0x06, 0x01, 0x00, 0x04, 0x0b, 0x08, 0x00, 0x01, 0x00, 0x00, 0x00
        /*0020*/ 	.byte	0x00, 0x00, 0x00, 0x00


//--------------------- .nv.info._ZN7cutlass13device_kernelINS_4gemm6kernel13GemmUniversalIN4cute5tupleIJiiiiEEENS1_10collective13CollectiveMmaINS1_35MainloopSm100TmaUmmaWarpSpecializedILi34ELi2ELi4ENS5_IJNS4_1CILi1EEENSA_ILi4EEESB_EEEEENS5_IJNSA_ILi128EEENSA_ILi64EEENSA_ILi32EEEEEEaNS5_IJlSB_lEEEaSJ_NS4_8TiledMMAINS4_8MMA_AtomIJNS4_15SM100_MMA_S8_SSIaaiLi128ELi64ELNS4_4UMMA5MajorE0ELSO_0ELNSN_8SaturateE0EEEEEENS4_6LayoutINS5_IJSB_SB_SB_EEENS5_IJNSA_ILi0EEESU_SU_EEEEENS5_IJNS4_10UnderscoreESX_SX_EEEEENS4_23SM90_TMA_LOAD_MULTICASTENS4_14ComposedLayoutINS4_7SwizzleILi1ELi4ELi3EEENS4_18smem_ptr_flag_bitsILi8EEENSS_INS5_IJNSA_ILi8EEESH_EEENS5_IJSH_SB_EEEEEEEvNS4_8identityENS4_13SM90_TMA_LOADES1A_vS1B_EENS_8epilogue10collective18CollectiveEpilogueINS1E_23Sm100TmaWarpSpecializedILi1ELi1ELi64ELb0ELb0EEEJSI_NS5_IJNSS_ISF_SB_EENSS_ISG_SB_EEEEEaSJ_aSJ_NS1E_6fusion15FusionCallbacksIS1I_NS1M_17LinearCombinationIaiaiLNS_15FloatRoundStyleE2EEESI_S1L_JEEENS4_5SM1004TMEM4LOAD26SM100_TMEM_LOAD_32dp32b64xES1C_NS11_INS12_ILi2ELi4ELi3EEES15_NSS_INS5_IJS16_SG_EEENS5_IJSG_SB_EEEEEEENS4_39AutoVectorizingCopyWithAssumedAlignmentILi128EEENS4_14SM90_TMA_STOREES20_S22_S22_EEEvvEEEEvNT_6ParamsE --------------------------
	.section	.nv.info._ZN7cutlass13device_kernelINS_4gemm6kernel13GemmUniversalIN4cute5tupleIJiiiiEEENS1_10collective13CollectiveMmaINS1_35MainloopSm100TmaUmmaWarpSpecializedILi34ELi2ELi4ENS5_IJNS4_1CILi1EEENSA_ILi4EEESB_EEEEENS5_IJNSA_ILi128EEENSA_ILi64EEENSA_ILi32EEEEEEaNS5_IJlSB_lEEEaSJ_NS4_8TiledMMAINS4_8MMA_AtomIJNS4_15SM100_MMA_S8_SSIaaiLi128ELi64ELNS4_4UMMA5MajorE0ELSO_0ELNSN_8SaturateE0EEEEEENS4_6LayoutINS5_IJSB_SB_SB_EEENS5_IJNSA_ILi0EEESU_SU_EEEEENS5_IJNS4_10UnderscoreESX_SX_EEEEENS4_23SM90_TMA_LOAD_MULTICASTENS4_14ComposedLayoutINS4_7SwizzleILi1ELi4ELi3EEENS4_18smem_ptr_flag_bitsILi8EEENSS_INS5_IJNSA_ILi8EEESH_EEENS5_IJSH_SB_EEEEEEEvNS4_8identityENS4_13SM90_TMA_LOADES1A_vS1B_EENS_8epilogue10collective18CollectiveEpilogueINS1E_23Sm100TmaWarpSpecializedILi1ELi1ELi64ELb0ELb0EEEJSI_NS5_IJNSS_ISF_SB_EENSS_ISG_SB_EEEEEaSJ_aSJ_NS1E_6fusion15FusionCallbacksIS1I_NS1M_17LinearCombinationIaiaiLNS_15FloatRoundStyleE2EEESI_S1L_JEEENS4_5SM1004TMEM4LOAD26SM100_TMEM_LOAD_32dp32b64xES1C_NS11_INS12_ILi2ELi4ELi3EEES15_NSS_INS5_IJS16_SG_EEENS5_IJSG_SB_EEEEEEENS4_39AutoVectorizingCopyWithAssumedAlignmentILi128EEENS4_14SM90_TMA_STOREES20_S22_S22_EEEvvEEEEvNT_6ParamsE,"",@"SHT_CUDA_INFO"
	.sectionflags	@""
	.align	4


	//----- nvinfo : EIATTR_CUDA_API_VERSION
	.align		4
        /*0000*/ 	.byte	0x04, 0x37
        /*0002*/ 	.short	(.L_31 - .L_30)
.L_30:
        /*0004*/ 	.word	0x00000082


	//----- nvinfo : EIATTR_KPARAM_INFO
	.align		4
.L_31:
        /*0008*/ 	.byte	0x04, 0x17
        /*000a*/ 	.short	(.L_33 - .L_32)
.L_32:
        /*000c*/ 	.word	0x00000000
        /*0010*/ 	.short	0x0000
        /*0012*/ 	.short	0x0000
        /*0014*/ 	.byte	0x00, 0xf0, 0x01, 0x20


	//----- nvinfo : EIATTR_AT_ENTRY_FRAGMENTS
	.align		4
.L_33:
        /*0018*/ 	.byte	0x04, 0x4f
        /*001a*/ 	.short	(.L_35 - .L_34)


	//   ....[0]....
.L_34:
        /*001c*/ 	.word	0x00000006


	//----- nvinfo : EIATTR_RESERVED_SMEM_USED
	.align		4
.L_35:
        /*0020*/ 	.byte	0x01, 0x41
	.zero		2


	//----- nvinfo : EIATTR_SPARSE_MMA_MASK
	.align		4
        /*0024*/ 	.byte	0x03, 0x50
        /*0026*/ 	.short	0x0000


	//----- nvinfo : EIATTR_TCGEN05_1CTA_USED
	.align		4
        /*0028*/ 	.byte	0x01, 0x51
	.zero		2


	//----- nvinfo : EIATTR_MAXREG_COUNT
	.align		4
        /*002c*/ 	.byte	0x03, 0x1b
        /*002e*/ 	.short	0x00ff


	//----- nvinfo : EIATTR_NUM_BARRIERS
	.align		4
        /*0030*/ 	.byte	0x02, 0x4c
        /*0032*/ 	.byte	0x07
	.zero		1


	//----- nvinfo : EIATTR_EXTERNS
	.align		4
        /*0034*/ 	.byte	0x04, 0x0f
        /*0036*/ 	.short	(.L_37 - .L_36)


	//   ....[0]....
	.align		4
.L_36:
        /*0038*/ 	.word	index@(__assertfail)


	//----- nvinfo : EIATTR_MERCURY_ISA_VERSION
	.align		4
.L_37:
        /*003c*/ 	.byte	0x03, 0x5f
        /*003e*/ 	.short	0x0101


	//----- nvinfo : EIATTR_INT_WARP_WIDE_INSTR_OFFSETS
	.align		4
        /*0040*/ 	.byte	0x04, 0x31
        /*0042*/ 	.short	(.L_39 - .L_38)


	//   ....[0]....
.L_38:
        /*0044*/ 	.word	0x00004fc0


	//   ....[1]....
        /*0048*/ 	.word	0x00004ff0


	//   ....[2]....
        /*004c*/ 	.word	0x00005010


	//   ....[3]....
        /*0050*/ 	.word	0x00005b40


	//   ....[4]....
        /*0054*/ 	.word	0x00005bf0


	//----- nvinfo : EIATTR_COOP_GROUP_MASK_REGIDS
	.align		4
.L_39:
        /*0058*/ 	.byte	0x04, 0x29
        /*005a*/ 	.short	(.L_41 - .L_40)


	//   ....[0]....
.L_40:
        /*005c*/ 	.word	0xffffffff


	//   ....[1]....
        /*0060*/ 	.word	0xffffffff


	//   ....[2]....
        /*0064*/ 	.word	0xffffffff


	//   ....[3]....
        /*0068*/ 	.word	0xffffffff


	//   ....[4]....
        /*006c*/ 	.word	0xffffffff


	//   ....[5]....
        /*0070*/ 	.word	0xffffffff


	//   ....[6]....
        /*0074*/ 	.word	0xffffffff


	//   ....[7]....
        /*0078*/ 	.word	0xffffffff


	//   ....[8]....
        /*007c*/ 	.word	0xffffffff


	//   ....[9]....
        /*0080*/ 	.word	0xffffffff


	//   ....[10]....
        /*0084*/ 	.word	0xffffffff


	//   ....[11]....
        /*0088*/ 	.word	0xffffffff


	//   ....[12]....
        /*008c*/ 	.word	0xffffffff


	//   ....[13]....
        /*0090*/ 	.word	0xffffffff


	//----- nvinfo : EIATTR_COOP_GROUP_INSTR_OFFSETS
	.align		4
.L_41:
        /*0094*/ 	.byte	0x04, 0x28
        /*0096*/ 	.short	(.L_43 - .L_42)


	//   ....[0]....
.L_42:
        /*0098*/ 	.word	0x00000080


	//   ....[1]....
        /*009c*/ 	.word	0x000004e0


	//   ....[2]....
        /*00a0*/ 	.word	0x00000a80


	//   ....[3]....
        /*00a4*/ 	.word	0x00000bc0


	//   ....[4]....
        /*00a8*/ 	.word	0x00000cc0


	//   ....[5]....
        /*00ac*/ 	.word	0x00000e30


	//   ....[6]....
        /*00b0*/ 	.word	0x00000fd0


	//   ....[7]....
        /*00b4*/ 	.word	0x00001180


	//   ....[8]....
        /*00b8*/ 	.word	0x000023e0


	//   ....[9]....
        /*00bc*/ 	.word	0x00004360


	//   ....[10]....
        /*00c0*/ 	.word	0x00004570


	//   ....[11]....
        /*00c4*/ 	.word	0x000045a0


	//   ....[12]....
        /*00c8*/ 	.word	0x00004ea0


	//   ....[13]....
        /*00cc*/ 	.word	0x000050d0


	//----- nvinfo : EIATTR_VRC_CTA_INIT_COUNT
	.align		4
.L_43:
        /*00d0*/ 	.byte	0x02, 0x4a
        /*00d2*/ 	.byte	0x80
	.zero		1


	//----- nvinfo : EIATTR_SYSCALL_OFFSETS
	.align		4
        /*00d4*/ 	.byte	0x04, 0x46
        /*00d6*/ 	.short	(.L_45 - .L_44)


	//   ....[0]....
.L_44:
        /*00d8*/ 	.word	0x00006770


	//   ....[1]....
        /*00dc*/ 	.word	0x000068b0


	//   ....[2]....
        /*00e0*/ 	.word	0x00007070


	//----- nvinfo : EIATTR_MBARRIER_INSTR_OFFSETS
	.align		4
.L_45:
        /*00e4*/ 	.byte	0x04, 0x39
        /*00e6*/ 	.short	(.L_47 - .L_46)


	//   ....[0]....
.L_46:
        /*00e8*/ 	.word	0x00000620
        /*00ec*/ 	.word	0x000000ff
        /*00f0*/ 	.word	0x00000000
        /*00f4*/ 	.short	0x0100
        /*00f6*/ 	.byte	0x04
	.zero		1


	//   ....[1]....
        /*00f8*/ 	.word	0x00000630
        /*00fc*/ 	.word	0x000000ff
        /*0100*/ 	.word	0x00000110
        /*0104*/ 	.short	0x0100
        /*0106*/ 	.byte	0x04
	.zero		1


	//   ....[2]....
        /*0108*/ 	.word	0x00000640
        /*010c*/ 	.word	0x000000ff
        /*0110*/ 	.word	0x00000008
        /*0114*/ 	.short	0x0100
        /*0116*/ 	.byte	0x04
	.zero		1


	//   ....[3]....
        /*0118*/ 	.word	0x00000650
        /*011c*/ 	.word	0x000000ff
        /*0120*/ 	.word	0x00000118
        /*0124*/ 	.short	0x0100
        /*0126*/ 	.byte	0x04
	.zero		1


	//   ....[4]....
        /*0128*/ 	.word	0x00000660
        /*012c*/ 	.word	0x000000ff
        /*0130*/ 	.word	0x00000010
        /*0134*/ 	.short	0x0100
        /*0136*/ 	.byte	0x04
	.zero		1


	//   ....[5]....
        /*0138*/ 	.word	0x00000670
        /*013c*/ 	.word	0x000000ff
        /*0140*/ 	.word	0x00000120
        /*0144*/ 	.short	0x0100
        /*0146*/ 	.byte	0x04
	.zero		1


	//   ....[6]....
        /*0148*/ 	.word	0x00000680
        /*014c*/ 	.word	0x000000ff
        /*0150*/ 	.word	0x00000018
        /*0154*/ 	.short	0x0100
        /*0156*/ 	.byte	0x04
	.zero		1


	//   ....[7]....
        /*0158*/ 	.word	0x00000690
        /*015c*/ 	.word	0x000000ff
        /*0160*/ 	.word	0x00000128
        /*0164*/ 	.short	0x0100
        /*0166*/ 	.byte	0x04
	.zero		1


	//   ....[8]....
        /*0168*/ 	.word	0x000006a0
        /*016c*/ 	.word	0x000000ff
        /*0170*/ 	.word	0x00000020
        /*0174*/ 	.short	0x0100
        /*0176*/ 	.byte	0x04
	.zero		1


	//   ....[9]....
        /*0178*/ 	.word	0x000006b0
        /*017c*/ 	.word	0x000000ff
        /*0180*/ 	.word	0x00000130
        /*0184*/ 	.short	0x0100
        /*0186*/ 	.byte	0x04
	.zero		1


	//   ....[10]....
        /*0188*/ 	.word	0x000006c0
        /*018c*/ 	.word	0x000000ff
        /*0190*/ 	.word	0x00000028
        /*0194*/ 	.short	0x0100
        /*0196*/ 	.byte	0x04
	.zero		1


	//   ....[11]....
        /*0198*/ 	.word	0x000006d0
        /*019c*/ 	.word	0x000000ff
        /*01a0*/ 	.word	0x00000138
        /*01a4*/ 	.short	0x0100
        /*01a6*/ 	.byte	0x04
	.zero		1


	//   ....[12]....
        /*01a8*/ 	.word	0x000006e0
        /*01ac*/ 	.word	0x000000ff
        /*01b0*/ 	.word	0x00000030
        /*01b4*/ 	.short	0x0100
        /*01b6*/ 	.byte	0x04
	.zero		1


	//   ....[13]....
        /*01b8*/ 	.word	0x000006f0
        /*01bc*/ 	.word	0x000000ff
        /*01c0*/ 	.word	0x00000140
        /*01c4*/ 	.short	0x0100
        /*01c6*/ 	.byte	0x04
	.zero		1


	//   ....[14]....
        /*01c8*/ 	.word	0x00000700
        /*01cc*/ 	.word	0x000000ff
        /*01d0*/ 	.word	0x00000038
        /*01d4*/ 	.short	0x0100
        /*01d6*/ 	.byte	0x04
	.zero		1


	//   ....[15]....
        /*01d8*/ 	.word	0x00000710
        /*01dc*/ 	.word	0x000000ff
        /*01e0*/ 	.word	0x00000148
        /*01e4*/ 	.short	0x0100
        /*01e6*/ 	.byte	0x04
	.zero		1


	//   ....[16]....
        /*01e8*/ 	.word	0x00000720
        /*01ec*/ 	.word	0x000000ff
        /*01f0*/ 	.word	0x00000040
        /*01f4*/ 	.short	0x0100
        /*01f6*/ 	.byte	0x04
	.zero		1


	//   ....[17]....
        /*01f8*/ 	.word	0x00000730
        /*01fc*/ 	.word	0x000000ff
        /*0200*/ 	.word	0x00000150
        /*0204*/ 	.short	0x0100
        /*0206*/ 	.byte	0x04
	.zero		1


	//   ....[18]....
        /*0208*/ 	.word	0x00000740
        /*020c*/ 	.word	0x000000ff
        /*0210*/ 	.word	0x00000048
        /*0214*/ 	.short	0x0100
        /*0216*/ 	.byte	0x04
	.zero		1


	//   ....[19]....
        /*0218*/ 	.word	0x00000750
        /*021c*/ 	.word	0x000000ff
        /*0220*/ 	.word	0x00000158
        /*0224*/ 	.short	0x0100
        /*0226*/ 	.byte	0x04
	.zero		1


	//   ....[20]....
        /*0228*/ 	.word	0x00000760
        /*022c*/ 	.word	0x000000ff
        /*0230*/ 	.word	0x00000050
        /*0234*/ 	.short	0x0100
        /*0236*/ 	.byte	0x04
	.zero		1


	//   ....[21]....
        /*0238*/ 	.word	0x00000770
        /*023c*/ 	.word	0x000000ff
        /*0240*/ 	.word	0x00000160
        /*0244*/ 	.short	0x0100
        /*0246*/ 	.byte	0x04
	.zero		1


	//   ....[22]....
        /*0248*/ 	.word	0x00000780
        /*024c*/ 	.word	0x000000ff
        /*0250*/ 	.word	0x00000058
        /*0254*/ 	.short	0x0100
        /*0256*/ 	.byte	0x04
	.zero		1


	//   ....[23]....
        /*0258*/ 	.word	0x00000790
        /*025c*/ 	.word	0x000000ff
        /*0260*/ 	.word	0x00000168
        /*0264*/ 	.short	0x0100
        /*0266*/ 	.byte	0x04
	.zero		1


	//   ....[24]....
        /*0268*/ 	.word	0x000007a0
        /*026c*/ 	.word	0x000000ff
        /*0270*/ 	.word	0x00000060
        /*0274*/ 	.short	0x0100
        /*0276*/ 	.byte	0x04
	.zero		1


	//   ....[25]....
        /*0278*/ 	.word	0x000007b0
        /*027c*/ 	.word	0x000000ff
        /*0280*/ 	.word	0x00000170
        /*0284*/ 	.short	0x0100
        /*0286*/ 	.byte	0x04
	.zero		1


	//   ....[26]....
        /*0288*/ 	.word	0x000007c0
        /*028c*/ 	.word	0x000000ff
        /*0290*/ 	.word	0x00000068
        /*0294*/ 	.short	0x0100
        /*0296*/ 	.byte	0x04
	.zero		1


	//   ....[27]....
        /*0298*/ 	.word	0x000007d0
        /*029c*/ 	.word	0x000000ff
        /*02a0*/ 	.word	0x00000178
        /*02a4*/ 	.short	0x0100
        /*02a6*/ 	.byte	0x04
	.zero		1


	//   ....[28]....
        /*02a8*/ 	.word	0x000007e0
        /*02ac*/ 	.word	0x000000ff
        /*02b0*/ 	.word	0x00000070
        /*02b4*/ 	.short	0x0100
        /*02b6*/ 	.byte	0x04
	.zero		1


	//   ....[29]....
        /*02b8*/ 	.word	0x000007f0
        /*02bc*/ 	.word	0x000000ff
        /*02c0*/ 	.word	0x00000180
        /*02c4*/ 	.short	0x0100
        /*02c6*/ 	.byte	0x04
	.zero		1


	//   ....[30]....
        /*02c8*/ 	.word	0x00000800
        /*02cc*/ 	.word	0x000000ff
        /*02d0*/ 	.word	0x00000078
        /*02d4*/ 	.short	0x0100
        /*02d6*/ 	.byte	0x04
	.zero		1


	//   ....[31]....
        /*02d8*/ 	.word	0x00000810
        /*02dc*/ 	.word	0x000000ff
        /*02e0*/ 	.word	0x00000188
        /*02e4*/ 	.short	0x0100
        /*02e6*/ 	.byte	0x04
	.zero		1


	//   ....[32]....
        /*02e8*/ 	.word	0x00000820
        /*02ec*/ 	.word	0x000000ff
        /*02f0*/ 	.word	0x00000080
        /*02f4*/ 	.short	0x0100
        /*02f6*/ 	.byte	0x04
	.zero		1


	//   ....[33]....
        /*02f8*/ 	.word	0x00000830
        /*02fc*/ 	.word	0x000000ff
        /*0300*/ 	.word	0x00000190
        /*0304*/ 	.short	0x0100
        /*0306*/ 	.byte	0x04
	.zero		1


	//   ....[34]....
        /*0308*/ 	.word	0x00000840
        /*030c*/ 	.word	0x000000ff
        /*0310*/ 	.word	0x00000088
        /*0314*/ 	.short	0x0100
        /*0316*/ 	.byte	0x04
	.zero		1


	//   ....[35]....
        /*0318*/ 	.word	0x00000850
        /*031c*/ 	.word	0x000000ff
        /*0320*/ 	.word	0x00000198
        /*0324*/ 	.short	0x0100
        /*0326*/ 	.byte	0x04
	.zero		1


	//   ....[36]....
        /*0328*/ 	.word	0x00000860
        /*032c*/ 	.word	0x000000ff
        /*0330*/ 	.word	0x00000090
        /*0334*/ 	.short	0x0100
        /*0336*/ 	.byte	0x04
	.zero		1


	//   ....[37]....
        /*0338*/ 	.word	0x00000870
        /*033c*/ 	.word	0x000000ff
        /*0340*/ 	.word	0x000001a0
        /*0344*/ 	.short	0x0100
        /*0346*/ 	.byte	0x04
	.zero		1


	//   ....[38]....
        /*0348*/ 	.word	0x00000880
        /*034c*/ 	.word	0x000000ff
        /*0350*/ 	.word	0x00000098
        /*0354*/ 	.short	0x0100
        /*0356*/ 	.byte	0x04
	.zero		1


	//   ....[39]....
        /*0358*/ 	.word	0x00000890
        /*035c*/ 	.word	0x000000ff
        /*0360*/ 	.word	0x000001a8
        /*0364*/ 	.short	0x0100
        /*0366*/ 	.byte	0x04
	.zero		1


	//   ....[40]....
        /*0368*/ 	.word	0x000008a0
        /*036c*/ 	.word	0x000000ff
        /*0370*/ 	.word	0x000000a0
        /*0374*/ 	.short	0x0100
        /*0376*/ 	.byte	0x04
	.zero		1


	//   ....[41]....
        /*0378*/ 	.word	0x000008b0
        /*037c*/ 	.word	0x000000ff
        /*0380*/ 	.word	0x000001b0
        /*0384*/ 	.short	0x0100
        /*0386*/ 	.byte	0x04
	.zero		1


	//   ....[42]....
        /*0388*/ 	.word	0x000008c0
        /*038c*/ 	.word	0x000000ff
        /*0390*/ 	.word	0x000000a8
        /*0394*/ 	.short	0x0100
        /*0396*/ 	.byte	0x04
	.zero		1


	//   ....[43]....
        /*0398*/ 	.word	0x000008d0
        /*039c*/ 	.word	0x000000ff
        /*03a0*/ 	.word	0x000001b8
        /*03a4*/ 	.short	0x0100
        /*03a6*/ 	.byte	0x04
	.zero		1


	//   ....[44]....
        /*03a8*/ 	.word	0x000008e0
        /*03ac*/ 	.word	0x000000ff
        /*03b0*/ 	.word	0x000000b0
        /*03b4*/ 	.short	0x0100
        /*03b6*/ 	.byte	0x04
	.zero		1


	//   ....[45]....
        /*03b8*/ 	.word	0x000008f0
        /*03bc*/ 	.word	0x000000ff
        /*03c0*/ 	.word	0x000001c0
        /*03c4*/ 	.short	0x0100
        /*03c6*/ 	.byte	0x04
	.zero		1


	//   ....[46]....
        /*03c8*/ 	.word	0x00000900
        /*03cc*/ 	.word	0x000000ff
        /*03d0*/ 	.word	0x000000b8
        /*03d4*/ 	.short	0x0100
        /*03d6*/ 	.byte	0x04
	.zero		1


	//   ....[47]....
        /*03d8*/ 	.word	0x00000910
        /*03dc*/ 	.word	0x000000ff
        /*03e0*/ 	.word	0x000001c8
        /*03e4*/ 	.short	0x0100
        /*03e6*/ 	.byte	0x04
	.zero		1


	//   ....[48]....
        /*03e8*/ 	.word	0x00000920
        /*03ec*/ 	.word	0x000000ff
        /*03f0*/ 	.word	0x000000c0
        /*03f4*/ 	.short	0x0100
        /*03f6*/ 	.byte	0x04
	.zero		1


	//   ....[49]....
        /*03f8*/ 	.word	0x00000930
        /*03fc*/ 	.word	0x000000ff
        /*0400*/ 	.word	0x000001d0
        /*0404*/ 	.short	0x0100
        /*0406*/ 	.byte	0x04
	.zero		1


	//   ....[50]....
        /*0408*/ 	.word	0x00000940
        /*040c*/ 	.word	0x000000ff
        /*0410*/ 	.word	0x000000c8
        /*0414*/ 	.short	0x0100
        /*0416*/ 	.byte	0x04
	.zero		1


	//   ....[51]....
        /*0418*/ 	.word	0x00000950
        /*041c*/ 	.word	0x000000ff
        /*0420*/ 	.word	0x000001d8
        /*0424*/ 	.short	0x0100
        /*0426*/ 	.byte	0x04
	.zero		1


	//   ....[52]....
        /*0428*/ 	.word	0x00000960
        /*042c*/ 	.word	0x000000ff
        /*0430*/ 	.word	0x000000d0
        /*0434*/ 	.short	0x0100
        /*0436*/ 	.byte	0x04
	.zero		1


	//   ....[53]....
        /*0438*/ 	.word	0x00000970
        /*043c*/ 	.word	0x000000ff
        /*0440*/ 	.word	0x000001e0
        /*0444*/ 	.short	0x0100
        /*0446*/ 	.byte	0x04
	.zero		1


	//   ....[54]....
        /*0448*/ 	.word	0x00000980
        /*044c*/ 	.word	0x000000ff
        /*0450*/ 	.word	0x000000d8
        /*0454*/ 	.short	0x0100
        /*0456*/ 	.byte	0x04
	.zero		1


	//   ....[55]....
        /*0458*/ 	.word	0x00000990
        /*045c*/ 	.word	0x000000ff
        /*0460*/ 	.word	0x000001e8
        /*0464*/ 	.short	0x0100
        /*0466*/ 	.byte	0x04
	.zero		1


	//   ....[56]....
        /*0468*/ 	.word	0x000009a0
        /*046c*/ 	.word	0x000000ff
        /*0470*/ 	.word	0x000000e0
        /*0474*/ 	.short	0x0100
        /*0476*/ 	.byte	0x04
	.zero		1


	//   ....[57]....
        /*0478*/ 	.word	0x000009b0
        /*047c*/ 	.word	0x000000ff
        /*0480*/ 	.word	0x000001f0
        /*0484*/ 	.short	0x0100
        /*0486*/ 	.byte	0x04
	.zero		1


	//   ....[58]....
        /*0488*/ 	.word	0x000009c0
        /*048c*/ 	.word	0x000000ff
        /*0490*/ 	.word	0x000000e8
        /*0494*/ 	.short	0x0100
        /*0496*/ 	.byte	0x04
	.zero		1


	//   ....[59]....
        /*0498*/ 	.word	0x000009d0
        /*049c*/ 	.word	0x000000ff
        /*04a0*/ 	.word	0x000001f8
        /*04a4*/ 	.short	0x0100
        /*04a6*/ 	.byte	0x04
	.zero		1


	//   ....[60]....
        /*04a8*/ 	.word	0x000009e0
        /*04ac*/ 	.word	0x000000ff
        /*04b0*/ 	.word	0x000000f0
        /*04b4*/ 	.short	0x0100
        /*04b6*/ 	.byte	0x04
	.zero		1


	//   ....[61]....
        /*04b8*/ 	.word	0x000009f0
        /*04bc*/ 	.word	0x000000ff
        /*04c0*/ 	.word	0x00000200
        /*04c4*/ 	.short	0x0100
        /*04c6*/ 	.byte	0x04
	.zero		1


	//   ....[62]....
        /*04c8*/ 	.word	0x00000a00
        /*04cc*/ 	.word	0x000000ff
        /*04d0*/ 	.word	0x000000f8
        /*04d4*/ 	.short	0x0100
        /*04d6*/ 	.byte	0x04
	.zero		1


	//   ....[63]....
        /*04d8*/ 	.word	0x00000a10
        /*04dc*/ 	.word	0x000000ff
        /*04e0*/ 	.word	0x00000208
        /*04e4*/ 	.short	0x0100
        /*04e6*/ 	.byte	0x04
	.zero		1


	//   ....[64]....
        /*04e8*/ 	.word	0x00000a20
        /*04ec*/ 	.word	0x000000ff
        /*04f0*/ 	.word	0x00000100
        /*04f4*/ 	.short	0x0100
        /*04f6*/ 	.byte	0x04
	.zero		1


	//   ....[65]....
        /*04f8*/ 	.word	0x00000a30
        /*04fc*/ 	.word	0x000000ff
        /*0500*/ 	.word	0x00000210
        /*0504*/ 	.short	0x0100
        /*0506*/ 	.byte	0x04
	.zero		1


	//   ....[66]....
        /*0508*/ 	.word	0x00000a40
        /*050c*/ 	.word	0x000000ff
        /*0510*/ 	.word	0x00000108
        /*0514*/ 	.short	0x0100
        /*0516*/ 	.byte	0x04
	.zero		1


	//   ....[67]....
        /*0518*/ 	.word	0x00000a50
        /*051c*/ 	.word	0x000000ff
        /*0520*/ 	.word	0x00000218
        /*0524*/ 	.short	0x0100
        /*0526*/ 	.byte	0x04
	.zero		1


	//   ....[68]....
        /*0528*/ 	.word	0x00000b90
        /*052c*/ 	.word	0x000000ff
        /*0530*/ 	.word	0x00000220
        /*0534*/ 	.short	0x0100
        /*0536*/ 	.byte	0x04
	.zero		1


	//   ....[69]....
        /*0538*/ 	.word	0x00000ba0
        /*053c*/ 	.word	0x000000ff
        /*0540*/ 	.word	0x00000228
        /*0544*/ 	.short	0x0100
        /*0546*/ 	.byte	0x04
	.zero		1


	//   ....[70]....
        /*0548*/ 	.word	0x00000c90
        /*054c*/ 	.word	0x000000ff
        /*0550*/ 	.word	0x00000230
        /*0554*/ 	.short	0x0100
        /*0556*/ 	.byte	0x06
	.zero		1


	//   ....[71]....
        /*0558*/ 	.word	0x00000ca0
        /*055c*/ 	.word	0x000000ff
        /*0560*/ 	.word	0x00000238
        /*0564*/ 	.short	0x0100
        /*0566*/ 	.byte	0x06
	.zero		1


	//   ....[72]....
        /*0568*/ 	.word	0x00000de0
        /*056c*/ 	.word	0x000000ff
        /*0570*/ 	.word	0x00000240
        /*0574*/ 	.short	0x0100
        /*0576*/ 	.byte	0x06
	.zero		1


	//   ....[73]....
        /*0578*/ 	.word	0x00000df0
        /*057c*/ 	.word	0x000000ff
        /*0580*/ 	.word	0x00000250
        /*0584*/ 	.short	0x0100
        /*0586*/ 	.byte	0x06
	.zero		1


	//   ....[74]....
        /*0588*/ 	.word	0x00000e00
        /*058c*/ 	.word	0x000000ff
        /*0590*/ 	.word	0x00000248
        /*0594*/ 	.short	0x0100
        /*0596*/ 	.byte	0x06
	.zero		1


	//   ....[75]....
        /*0598*/ 	.word	0x00000e10
        /*059c*/ 	.word	0x000000ff
        /*05a0*/ 	.word	0x00000258
        /*05a4*/ 	.short	0x0100
        /*05a6*/ 	.byte	0x06
	.zero		1


	//   ....[76]....
        /*05a8*/ 	.word	0x00000f40
        /*05ac*/ 	.word	0x000000ff
        /*05b0*/ 	.word	0x00000260
        /*05b4*/ 	.short	0x0100
        /*05b6*/ 	.byte	0x04
	.zero		1


	//   ....[77]....
        /*05b8*/ 	.word	0x00000f50
        /*05bc*/ 	.word	0x000000ff
        /*05c0*/ 	.word	0x00000280
        /*05c4*/ 	.short	0x0100
        /*05c6*/ 	.byte	0x04
	.zero		1


	//   ....[78]....
        /*05c8*/ 	.word	0x00000f60
        /*05cc*/ 	.word	0x000000ff
        /*05d0*/ 	.word	0x00000268
        /*05d4*/ 	.short	0x0100
        /*05d6*/ 	.byte	0x04
	.zero		1


	//   ....[79]....
        /*05d8*/ 	.word	0x00000f70
        /*05dc*/ 	.word	0x000000ff
        /*05e0*/ 	.word	0x00000288
        /*05e4*/ 	.short	0x0100
        /*05e6*/ 	.byte	0x04
	.zero		1


	//   ....[80]....
        /*05e8*/ 	.word	0x00000f80
        /*05ec*/ 	.word	0x000000ff
        /*05f0*/ 	.word	0x00000270
        /*05f4*/ 	.short	0x0100
        /*05f6*/ 	.byte	0x04
	.zero		1


	//   ....[81]....
        /*05f8*/ 	.word	0x00000f90
        /*05fc*/ 	.word	0x000000ff
        /*0600*/ 	.word	0x00000290
        /*0604*/ 	.short	0x0100
        /*0606*/ 	.byte	0x04
	.zero		1


	//   ....[82]....
        /*0608*/ 	.word	0x00000fa0
        /*060c*/ 	.word	0x000000ff
        /*0610*/ 	.word	0x00000278
        /*0614*/ 	.short	0x0100
        /*0616*/ 	.byte	0x04
	.zero		1


	//   ....[83]....
        /*0618*/ 	.word	0x00000fb0
        /*061c*/ 	.word	0x000000ff
        /*0620*/ 	.word	0x00000298
        /*0624*/ 	.short	0x0100
        /*0626*/ 	.byte	0x04
	.zero		1


	//   ....[84]....
        /*0628*/ 	.word	0x000010a0
        /*062c*/ 	.word	0x000000ff
        /*0630*/ 	.word	0x000002a0
        /*0634*/ 	.short	0x0100
        /*0636*/ 	.byte	0x04
	.zero		1


	//   ....[85]....
        /*0638*/ 	.word	0x000010b0
        /*063c*/ 	.word	0x000000ff
        /*0640*/ 	.word	0x000002b0
        /*0644*/ 	.short	0x0100
        /*0646*/ 	.byte	0x04
	.zero		1


	//   ....[86]....
        /*0648*/ 	.word	0x000010c0
        /*064c*/ 	.word	0x000000ff
        /*0650*/ 	.word	0x000002a8
        /*0654*/ 	.short	0x0100
        /*0656*/ 	.byte	0x04
	.zero		1


	//   ....[87]....
        /*0658*/ 	.word	0x000010d0
        /*065c*/ 	.word	0x000000ff
        /*0660*/ 	.word	0x000002b8
        /*0664*/ 	.short	0x0100
        /*0666*/ 	.byte	0x04
	.zero		1


	//   ....[88]....
        /*0668*/ 	.word	0x00001c60
        /*066c*/ 	.word	0x00000000
        /*0670*/ 	.word	0x000002b0
        /*0674*/ 	.short	0x010a
        /*0676*/ 	.byte	0xff
	.zero		1


	//   ....[89]....
        /*0678*/ 	.word	0x00001c90
        /*067c*/ 	.word	0x00000000
        /*0680*/ 	.word	0x000002a0
        /*0684*/ 	.short	0x0101
        /*0686*/ 	.byte	0xff
	.zero		1


	//   ....[90]....
        /*0688*/ 	.word	0x00001d60
        /*068c*/ 	.word	0x000000ff
        /*0690*/ 	.word	0x00000110
        /*0694*/ 	.short	0x010a
        /*0696*/ 	.byte	0x04
	.zero		1


	//   ....[91]....
        /*0698*/ 	.word	0x00001de0
        /*069c*/ 	.word	0x000000ff
        /*06a0*/ 	.word	0x00000110
        /*06a4*/ 	.short	0x010a
        /*06a6*/ 	.byte	0x21
	.zero		1


	//   ....[92]....
        /*06a8*/ 	.word	0x00001f70
        /*06ac*/ 	.word	0x000000ff
        /*06b0*/ 	.word	0x00000110
        /*06b4*/ 	.short	0x010a
        /*06b6*/ 	.byte	0x08
	.zero		1


	//   ....[93]....
        /*06b8*/ 	.word	0x00002090
        /*06bc*/ 	.word	0x000000ff
        /*06c0*/ 	.word	0x00000238
        /*06c4*/ 	.short	0x0101
        /*06c6*/ 	.byte	0x06
	.zero		1


	//   ....[94]....
        /*06c8*/ 	.word	0x000020b0
        /*06cc*/ 	.word	0x000000ff
        /*06d0*/ 	.word	0x00000110
        /*06d4*/ 	.short	0x010a
        /*06d6*/ 	.byte	0x04
	.zero		1


	//   ....[95]....
        /*06d8*/ 	.word	0x00002130
        /*06dc*/ 	.word	0x000000ff
        /*06e0*/ 	.word	0x00000110
        /*06e4*/ 	.short	0x010a
        /*06e6*/ 	.byte	0x11
	.zero		1


	//   ....[96]....
        /*06e8*/ 	.word	0x000022c0
        /*06ec*/ 	.word	0x000000ff
        /*06f0*/ 	.word	0x00000110
        /*06f4*/ 	.short	0x010a
        /*06f6*/ 	.byte	0x07
	.zero		1


	//   ....[97]....
        /*06f8*/ 	.word	0x00002410
        /*06fc*/ 	.word	0x00000003
        /*0700*/ 	.word	0x00000240
        /*0704*/ 	.short	0x010a
        /*0706*/ 	.byte	0xff
	.zero		1


	//   ....[98]....
        /*0708*/ 	.word	0x00002560
        /*070c*/ 	.word	0x00000000
        /*0710*/ 	.word	0x00000000
        /*0714*/ 	.short	0x0101
        /*0716*/ 	.byte	0xff
	.zero		1


	//   ....[99]....
        /*0718*/ 	.word	0x00002b00
        /*071c*/ 	.word	0x000000ff
        /*0720*/ 	.word	0x00000000
        /*0724*/ 	.short	0x010a
        /*0726*/ 	.byte	0x04
	.zero		1


	//   ....[100]....
        /*0728*/ 	.word	0x00002b90
        /*072c*/ 	.word	0x000000ff
        /*0730*/ 	.word	0x00000000
        /*0734*/ 	.short	0x010a
        /*0736*/ 	.byte	0x05
	.zero		1


	//   ....[101]....
        /*0738*/ 	.word	0x00002c20
        /*073c*/ 	.word	0x000000ff
        /*0740*/ 	.word	0x00000000
        /*0744*/ 	.short	0x010a
        /*0746*/ 	.byte	0x05
	.zero		1


	//   ....[102]....
        /*0748*/ 	.word	0x00002cb0
        /*074c*/ 	.word	0x000000ff
        /*0750*/ 	.word	0x00000000
        /*0754*/ 	.short	0x010a
        /*0756*/ 	.byte	0x05
	.zero		1


	//   ....[103]....
        /*0758*/ 	.word	0x00002d40
        /*075c*/ 	.word	0x000000ff
        /*0760*/ 	.word	0x00000000
        /*0764*/ 	.short	0x010a
        /*0766*/ 	.byte	0x05
	.zero		1


	//   ....[104]....
        /*0768*/ 	.word	0x00002dd0
        /*076c*/ 	.word	0x000000ff
        /*0770*/ 	.word	0x00000000
        /*0774*/ 	.short	0x010a
        /*0776*/ 	.byte	0x05
	.zero		1


	//   ....[105]....
        /*0778*/ 	.word	0x00002e60
        /*077c*/ 	.word	0x000000ff
        /*0780*/ 	.word	0x00000000
        /*0784*/ 	.short	0x010a
        /*0786*/ 	.byte	0x05
	.zero		1


	//   ....[106]....
        /*0788*/ 	.word	0x00002ef0
        /*078c*/ 	.word	0x000000ff
        /*0790*/ 	.word	0x00000000
        /*0794*/ 	.short	0x010a
        /*0796*/ 	.byte	0x05
	.zero		1


	//   ....[107]....
        /*0798*/ 	.word	0x00002f80
        /*079c*/ 	.word	0x000000ff
        /*07a0*/ 	.word	0x00000000
        /*07a4*/ 	.short	0x010a
        /*07a6*/ 	.byte	0x05
	.zero		1


	//   ....[108]....
        /*07a8*/ 	.word	0x00003010
        /*07ac*/ 	.word	0x000000ff
        /*07b0*/ 	.word	0x00000000
        /*07b4*/ 	.short	0x010a
        /*07b6*/ 	.byte	0x05
	.zero		1


	//   ....[109]....
        /*07b8*/ 	.word	0x000030a0
        /*07bc*/ 	.word	0x000000ff
        /*07c0*/ 	.word	0x00000000
        /*07c4*/ 	.short	0x010a
        /*07c6*/ 	.byte	0x05
	.zero		1


	//   ....[110]....
        /*07c8*/ 	.word	0x00003130
        /*07cc*/ 	.word	0x000000ff
        /*07d0*/ 	.word	0x00000000
        /*07d4*/ 	.short	0x010a
        /*07d6*/ 	.byte	0x05
	.zero		1


	//   ....[111]....
        /*07d8*/ 	.word	0x000031c0
        /*07dc*/ 	.word	0x000000ff
        /*07e0*/ 	.word	0x00000000
        /*07e4*/ 	.short	0x010a
        /*07e6*/ 	.byte	0x05
	.zero		1


	//   ....[112]....
        /*07e8*/ 	.word	0x00003250
        /*07ec*/ 	.word	0x000000ff
        /*07f0*/ 	.word	0x00000000
        /*07f4*/ 	.short	0x010a
        /*07f6*/ 	.byte	0x05
	.zero		1


	//   ....[113]....
        /*07f8*/ 	.word	0x000032e0
        /*07fc*/ 	.word	0x000000ff
        /*0800*/ 	.word	0x00000000
        /*0804*/ 	.short	0x010a
        /*0806*/ 	.byte	0x05
	.zero		1


	//   ....[114]....
        /*0808*/ 	.word	0x00003370
        /*080c*/ 	.word	0x000000ff
        /*0810*/ 	.word	0x00000000
        /*0814*/ 	.short	0x010a
        /*0816*/ 	.byte	0x05
	.zero		1


	//   ....[115]....
        /*0818*/ 	.word	0x00003400
        /*081c*/ 	.word	0x000000ff
        /*0820*/ 	.word	0x00000000
        /*0824*/ 	.short	0x010a
        /*0826*/ 	.byte	0x05
	.zero		1


	//   ....[116]....
        /*0828*/ 	.word	0x00003490
        /*082c*/ 	.word	0x000000ff
        /*0830*/ 	.word	0x00000000
        /*0834*/ 	.short	0x010a
        /*0836*/ 	.byte	0x05
	.zero		1


	//   ....[117]....
        /*0838*/ 	.word	0x00003520
        /*083c*/ 	.word	0x000000ff
        /*0840*/ 	.word	0x00000000
        /*0844*/ 	.short	0x010a
        /*0846*/ 	.byte	0x05
	.zero		1


	//   ....[118]....
        /*0848*/ 	.word	0x000035b0
        /*084c*/ 	.word	0x000000ff
        /*0850*/ 	.word	0x00000000
        /*0854*/ 	.short	0x010a
        /*0856*/ 	.byte	0x05
	.zero		1


	//   ....[119]....
        /*0858*/ 	.word	0x00003640
        /*085c*/ 	.word	0x000000ff
        /*0860*/ 	.word	0x00000000
        /*0864*/ 	.short	0x010a
        /*0866*/ 	.byte	0x05
	.zero		1


	//   ....[120]....
        /*0868*/ 	.word	0x000036d0
        /*086c*/ 	.word	0x000000ff
        /*0870*/ 	.word	0x00000000
        /*0874*/ 	.short	0x010a
        /*0876*/ 	.byte	0x05
	.zero		1


	//   ....[121]....
        /*0878*/ 	.word	0x00003760
        /*087c*/ 	.word	0x000000ff
        /*0880*/ 	.word	0x00000000
        /*0884*/ 	.short	0x010a
        /*0886*/ 	.byte	0x05
	.zero		1


	//   ....[122]....
        /*0888*/ 	.word	0x000037f0
        /*088c*/ 	.word	0x000000ff
        /*0890*/ 	.word	0x00000000
        /*0894*/ 	.short	0x010a
        /*0896*/ 	.byte	0x05
	.zero		1


	//   ....[123]....
        /*0898*/ 	.word	0x00003880
        /*089c*/ 	.word	0x000000ff
        /*08a0*/ 	.word	0x00000000
        /*08a4*/ 	.short	0x010a
        /*08a6*/ 	.byte	0x05
	.zero		1


	//   ....[124]....
        /*08a8*/ 	.word	0x00003910
        /*08ac*/ 	.word	0x000000ff
        /*08b0*/ 	.word	0x00000000
        /*08b4*/ 	.short	0x010a
        /*08b6*/ 	.byte	0x05
	.zero		1


	//   ....[125]....
        /*08b8*/ 	.word	0x000039a0
        /*08bc*/ 	.word	0x000000ff
        /*08c0*/ 	.word	0x00000000
        /*08c4*/ 	.short	0x010a
        /*08c6*/ 	.byte	0x05
	.zero		1


	//   ....[126]....
        /*08c8*/ 	.word	0x00003a30
        /*08cc*/ 	.word	0x000000ff
        /*08d0*/ 	.word	0x00000000
        /*08d4*/ 	.short	0x010a
        /*08d6*/ 	.byte	0x05
	.zero		1


	//   ....[127]....
        /*08d8*/ 	.word	0x00003ac0
        /*08dc*/ 	.word	0x000000ff
        /*08e0*/ 	.word	0x00000000
        /*08e4*/ 	.short	0x010a
        /*08e6*/ 	.byte	0x05
	.zero		1


	//   ....[128]....
        /*08e8*/ 	.word	0x00003b50
        /*08ec*/ 	.word	0x000000ff
        /*08f0*/ 	.word	0x00000000
        /*08f4*/ 	.short	0x010a
        /*08f6*/ 	.byte	0x05
	.zero		1


	//   ....[129]....
        /*08f8*/ 	.word	0x00003be0
        /*08fc*/ 	.word	0x000000ff
        /*0900*/ 	.word	0x00000000
        /*0904*/ 	.short	0x010a
        /*0906*/ 	.byte	0x05
	.zero		1


	//   ....[130]....
        /*0908*/ 	.word	0x00003c70
        /*090c*/ 	.word	0x000000ff
        /*0910*/ 	.word	0x00000000
        /*0914*/ 	.short	0x010a
        /*0916*/ 	.byte	0x05
	.zero		1


	//   ....[131]....
        /*0918*/ 	.word	0x00003d00
        /*091c*/ 	.word	0x000000ff
        /*0920*/ 	.word	0x00000000
        /*0924*/ 	.short	0x010a
        /*0926*/ 	.byte	0x05
	.zero		1


	//   ....[132]....
        /*0928*/ 	.word	0x00003da0
        /*092c*/ 	.word	0x00000000
        /*0930*/ 	.word	0x00000000
        /*0934*/ 	.short	0x010a
        /*0936*/ 	.byte	0xff
	.zero		1


	//   ....[133]....
        /*0938*/ 	.word	0x00003ec0
        /*093c*/ 	.word	0x00000002
        /*0940*/ 	.word	0x000002a0
        /*0944*/ 	.short	0x010a
        /*0946*/ 	.byte	0xff
	.zero		1


	//   ....[134]....
        /*0948*/ 	.word	0x00003f30
        /*094c*/ 	.word	0x00000002
        /*0950*/ 	.word	0x00000000
        /*0954*/ 	.short	0x0101
        /*0956*/ 	.byte	0xff
	.zero		1


	//   ....[135]....
        /*0958*/ 	.word	0x00003f50
        /*095c*/ 	.word	0x000000ff
        /*0960*/ 	.word	0x00000250
        /*0964*/ 	.short	0x010a
        /*0966*/ 	.byte	0x04
	.zero		1


	//   ....[136]....
        /*0968*/ 	.word	0x00004070
        /*096c*/ 	.word	0x00000002
        /*0970*/ 	.word	0x00000240
        /*0974*/ 	.short	0x010a
        /*0976*/ 	.byte	0xff
	.zero		1


	//   ....[137]....
        /*0978*/ 	.word	0x00004170
        /*097c*/ 	.word	0x00000002
        /*0980*/ 	.word	0x00000000
        /*0984*/ 	.short	0x0101
        /*0986*/ 	.byte	0xff
	.zero		1


	//   ....[138]....
        /*0988*/ 	.word	0x00004200
        /*098c*/ 	.word	0x000000ff
        /*0990*/ 	.word	0x00000250
        /*0994*/ 	.short	0x0106
        /*0996*/ 	.byte	0x04
	.zero		1


	//   ....[139]....
        /*0998*/ 	.word	0x00004220
        /*099c*/ 	.word	0x000000ff
        /*09a0*/ 	.word	0x00000250
        /*09a4*/ 	.short	0x010a
        /*09a6*/ 	.byte	0x04
	.zero		1


	//   ....[140]....
        /*09a8*/ 	.word	0x000042b0
        /*09ac*/ 	.word	0x000000ff
        /*09b0*/ 	.word	0x00000250
        /*09b4*/ 	.short	0x0106
        /*09b6*/ 	.byte	0x07
	.zero		1


	//   ....[141]....
        /*09b8*/ 	.word	0x000042f0
        /*09bc*/ 	.word	0x00000000
        /*09c0*/ 	.word	0x00000250
        /*09c4*/ 	.short	0x010a
        /*09c6*/ 	.byte	0xff
	.zero		1


	//   ....[142]....
        /*09c8*/ 	.word	0x000047e0
        /*09cc*/ 	.word	0x00000000
        /*09d0*/ 	.word	0x00000240
        /*09d4*/ 	.short	0x010a
        /*09d6*/ 	.byte	0xff
	.zero		1


	//   ....[143]....
        /*09d8*/ 	.word	0x000048e0
        /*09dc*/ 	.word	0x00000003
        /*09e0*/ 	.word	0x00000000
        /*09e4*/ 	.short	0x0101
        /*09e6*/ 	.byte	0xff
	.zero		1


	//   ....[144]....
        /*09e8*/ 	.word	0x000048f0
        /*09ec*/ 	.word	0x000000ff
        /*09f0*/ 	.word	0x00000000
        /*09f4*/ 	.short	0x010a
        /*09f6*/ 	.byte	0x04
	.zero		1


	//   ....[145]....
        /*09f8*/ 	.word	0x00004910
        /*09fc*/ 	.word	0x000000ff
        /*0a00*/ 	.word	0x00000280
        /*0a04*/ 	.short	0x010a
        /*0a06*/ 	.byte	0x12
	.zero		1


	//   ....[146]....
        /*0a08*/ 	.word	0x000049f0
        /*0a0c*/ 	.word	0x000000ff
        /*0a10*/ 	.word	0x00000000
        /*0a14*/ 	.short	0x010a
        /*0a16*/ 	.byte	0x06
	.zero		1


	//   ....[147]....
        /*0a18*/ 	.word	0x00004af0
        /*0a1c*/ 	.word	0x000000ff
        /*0a20*/ 	.word	0x00000000
        /*0a24*/ 	.short	0x010a
        /*0a26*/ 	.byte	0x04
	.zero		1


	//   ....[148]....
        /*0a28*/ 	.word	0x00004cd0
        /*0a2c*/ 	.word	0x000000ff
        /*0a30*/ 	.word	0x00000000
        /*0a34*/ 	.short	0x010a
        /*0a36*/ 	.byte	0x04
	.zero		1


	//   ....[149]....
        /*0a38*/ 	.word	0x00004d60
        /*0a3c*/ 	.word	0x000000ff
        /*0a40*/ 	.word	0x00000000
        /*0a44*/ 	.short	0x010a
        /*0a46*/ 	.byte	0x05
	.zero		1


	//   ....[150]....
        /*0a48*/ 	.word	0x00004df0
        /*0a4c*/ 	.word	0x000000ff
        /*0a50*/ 	.word	0x00000000
        /*0a54*/ 	.short	0x010a
        /*0a56*/ 	.byte	0x05
	.zero		1


	//   ....[151]....
        /*0a58*/ 	.word	0x00004e80
        /*0a5c*/ 	.word	0x000000ff
        /*0a60*/ 	.word	0x00000000
        /*0a64*/ 	.short	0x010a
        /*0a66*/ 	.byte	0x04
	.zero		1


	//   ....[152]....
        /*0a68*/ 	.word	0x00005320
        /*0a6c*/ 	.word	0x00000007
        /*0a70*/ 	.word	0x00000240
        /*0a74*/ 	.short	0x010a
        /*0a76*/ 	.byte	0xff
	.zero		1


	//   ....[153]....
        /*0a78*/ 	.word	0x00005490
        /*0a7c*/ 	.word	0x00000000
        /*0a80*/ 	.word	0x00000000
        /*0a84*/ 	.short	0x0101
        /*0a86*/ 	.byte	0xff
	.zero		1


	//   ....[154]....
        /*0a88*/ 	.word	0x00005900
        /*0a8c*/ 	.word	0x000000ff
        /*0a90*/ 	.word	0x00000238
        /*0a94*/ 	.short	0x010a
        /*0a96*/ 	.byte	0x11
	.zero		1


	//   ....[155]....
        /*0a98*/ 	.word	0x00005a80
        /*0a9c*/ 	.word	0x000000ff
        /*0aa0*/ 	.word	0x00000228
        /*0aa4*/ 	.short	0x010a
        /*0aa6*/ 	.byte	0x11
	.zero		1


	//   ....[156]....
        /*0aa8*/ 	.word	0x00005c90
        /*0aac*/ 	.word	0x000000ff
        /*0ab0*/ 	.word	0x00000220
        /*0ab4*/ 	.short	0x010b
        /*0ab6*/ 	.byte	0x11
	.zero		1


	//   ....[157]....
        /*0ab8*/ 	.word	0x00005ca0
        /*0abc*/ 	.word	0x000000ff
        /*0ac0*/ 	.word	0x00000000
        /*0ac4*/ 	.short	0x0101
        /*0ac6*/ 	.byte	0x30
	.zero		1


	//   ....[158]....
        /*0ac8*/ 	.word	0x00005ce0
        /*0acc*/ 	.word	0x00000000
        /*0ad0*/ 	.word	0x00000228
        /*0ad4*/ 	.short	0x010a
        /*0ad6*/ 	.byte	0xff
	.zero		1


	//   ....[159]....
        /*0ad8*/ 	.word	0x00006030
        /*0adc*/ 	.word	0x00000003
        /*0ae0*/ 	.word	0x00000240
        /*0ae4*/ 	.short	0x010a
        /*0ae6*/ 	.byte	0xff
	.zero		1


	//   ....[160]....
        /*0ae8*/ 	.word	0x000061b0
        /*0aec*/ 	.word	0x00000000
        /*0af0*/ 	.word	0x00000000
        /*0af4*/ 	.short	0x0101
        /*0af6*/ 	.byte	0xff
	.zero		1


	//   ....[161]....
        /*0af8*/ 	.word	0x00006c50
        /*0afc*/ 	.word	0x000000ff
        /*0b00*/ 	.word	0x00000220
        /*0b04*/ 	.short	0x010a
        /*0b06*/ 	.byte	0x2c
	.zero		1


	//   ....[162]....
        /*0b08*/ 	.word	0x00006c60
        /*0b0c*/ 	.word	0x00000016
        /*0b10*/ 	.word	0x00000260
        /*0b14*/ 	.short	0x010a
        /*0b16*/ 	.byte	0xff
	.zero		1


	//   ....[163]....
        /*0b18*/ 	.word	0x00006df0
        /*0b1c*/ 	.word	0x000000ff
        /*0b20*/ 	.word	0x00000220
        /*0b24*/ 	.short	0x010a
        /*0b26*/ 	.byte	0x2c
	.zero		1


	//   ....[164]....
        /*0b28*/ 	.word	0x00006ef0
        /*0b2c*/ 	.word	0x000000ff
        /*0b30*/ 	.word	0x00000000
        /*0b34*/ 	.short	0x0101
        /*0b36*/ 	.byte	0x04
	.zero		1


	//   ....[165]....
        /*0b38*/ 	.word	0x00006f50
        /*0b3c*/ 	.word	0x00000016
        /*0b40*/ 	.word	0x00000260
        /*0b44*/ 	.short	0x010a
        /*0b46*/ 	.byte	0xff
	.zero		1


	//   ....[166]....
        /*0b48*/ 	.word	0x000073b0
        /*0b4c*/ 	.word	0x000000ff
        /*0b50*/ 	.word	0x00000000
        /*0b54*/ 	.short	0x0101
        /*0b56*/ 	.byte	0x04
	.zero		1


	//   ....[167]....
        /*0b58*/ 	.word	0x000084a0
        /*0b5c*/ 	.word	0x00000000
        /*0b60*/ 	.word	0x000002b0
        /*0b64*/ 	.short	0x010a
        /*0b66*/ 	.byte	0xff
	.zero		1


	//   ....[168]....
        /*0b68*/ 	.word	0x00008500
        /*0b6c*/ 	.word	0x00000000
        /*0b70*/ 	.word	0x00000110
        /*0b74*/ 	.short	0x010a
        /*0b76*/ 	.byte	0xff
	.zero		1


	//   ....[169]....
        /*0b78*/ 	.word	0x00008560
        /*0b7c*/ 	.word	0x00000000
        /*0b80*/ 	.word	0x00000110
        /*0b84*/ 	.short	0x010a
        /*0b86*/ 	.byte	0xff
	.zero		1


	//   ....[170]....
        /*0b88*/ 	.word	0x000085b0
        /*0b8c*/ 	.word	0x00000003
        /*0b90*/ 	.word	0x00000240
        /*0b94*/ 	.short	0x010a
        /*0b96*/ 	.byte	0xff
	.zero		1


	//   ....[171]....
        /*0b98*/ 	.word	0x00008610
        /*0b9c*/ 	.word	0x00000000
        /*0ba0*/ 	.word	0x00000000
        /*0ba4*/ 	.short	0x010a
        /*0ba6*/ 	.byte	0xff
	.zero		1


	//   ....[172]....
        /*0ba8*/ 	.word	0x00008670
        /*0bac*/ 	.word	0x00000000
        /*0bb0*/ 	.word	0x00000000
        /*0bb4*/ 	.short	0x010a
        /*0bb6*/ 	.byte	0xff
	.zero		1


	//   ....[173]....
        /*0bb8*/ 	.word	0x000086d0
        /*0bbc*/ 	.word	0x00000000
        /*0bc0*/ 	.word	0x00000000
        /*0bc4*/ 	.short	0x010a
        /*0bc6*/ 	.byte	0xff
	.zero		1


	//   ....[174]....
        /*0bc8*/ 	.word	0x00008730
        /*0bcc*/ 	.word	0x00000000
        /*0bd0*/ 	.word	0x00000000
        /*0bd4*/ 	.short	0x010a
        /*0bd6*/ 	.byte	0xff
	.zero		1


	//   ....[175]....
        /*0bd8*/ 	.word	0x00008790
        /*0bdc*/ 	.word	0x00000000
        /*0be0*/ 	.word	0x00000000
        /*0be4*/ 	.short	0x010a
        /*0be6*/ 	.byte	0xff
	.zero		1


	//   ....[176]....
        /*0be8*/ 	.word	0x000087f0
        /*0bec*/ 	.word	0x00000000
        /*0bf0*/ 	.word	0x00000000
        /*0bf4*/ 	.short	0x010a
        /*0bf6*/ 	.byte	0xff
	.zero		1


	//   ....[177]....
        /*0bf8*/ 	.word	0x00008850
        /*0bfc*/ 	.word	0x00000000
        /*0c00*/ 	.word	0x00000000
        /*0c04*/ 	.short	0x010a
        /*0c06*/ 	.byte	0xff
	.zero		1


	//   ....[178]....
        /*0c08*/ 	.word	0x000088b0
        /*0c0c*/ 	.word	0x00000000
        /*0c10*/ 	.word	0x00000000
        /*0c14*/ 	.short	0x010a
        /*0c16*/ 	.byte	0xff
	.zero		1


	//   ....[179]....
        /*0c18*/ 	.word	0x00008910
        /*0c1c*/ 	.word	0x00000000
        /*0c20*/ 	.word	0x00000000
        /*0c24*/ 	.short	0x010a
        /*0c26*/ 	.byte	0xff
	.zero		1


	//   ....[180]....
        /*0c28*/ 	.word	0x00008970
        /*0c2c*/ 	.word	0x00000000
        /*0c30*/ 	.word	0x00000000
        /*0c34*/ 	.short	0x010a
        /*0c36*/ 	.byte	0xff
	.zero		1


	//   ....[181]....
        /*0c38*/ 	.word	0x000089d0
        /*0c3c*/ 	.word	0x00000000
        /*0c40*/ 	.word	0x00000000
        /*0c44*/ 	.short	0x010a
        /*0c46*/ 	.byte	0xff
	.zero		1


	//   ....[182]....
        /*0c48*/ 	.word	0x00008a30
        /*0c4c*/ 	.word	0x00000000
        /*0c50*/ 	.word	0x00000000
        /*0c54*/ 	.short	0x010a
        /*0c56*/ 	.byte	0xff
	.zero		1


	//   ....[183]....
        /*0c58*/ 	.word	0x00008a90
        /*0c5c*/ 	.word	0x00000000
        /*0c60*/ 	.word	0x00000000
        /*0c64*/ 	.short	0x010a
        /*0c66*/ 	.byte	0xff
	.zero		1


	//   ....[184]....
        /*0c68*/ 	.word	0x00008af0
        /*0c6c*/ 	.word	0x00000000
        /*0c70*/ 	.word	0x00000000
        /*0c74*/ 	.short	0x010a
        /*0c76*/ 	.byte	0xff
	.zero		1


	//   ....[185]....
        /*0c78*/ 	.word	0x00008b50
        /*0c7c*/ 	.word	0x00000000
        /*0c80*/ 	.word	0x00000000
        /*0c84*/ 	.short	0x010a
        /*0c86*/ 	.byte	0xff
	.zero		1


	//   ....[186]....
        /*0c88*/ 	.word	0x00008bb0
        /*0c8c*/ 	.word	0x00000000
        /*0c90*/ 	.word	0x00000000
        /*0c94*/ 	.short	0x010a
        /*0c96*/ 	.byte	0xff
	.zero		1


	//   ....[187]....
        /*0c98*/ 	.word	0x00008c10
        /*0c9c*/ 	.word	0x00000000
        /*0ca0*/ 	.word	0x00000000
        /*0ca4*/ 	.short	0x010a
        /*0ca6*/ 	.byte	0xff
	.zero		1


	//   ....[188]....
        /*0ca8*/ 	.word	0x00008c70
        /*0cac*/ 	.word	0x00000000
        /*0cb0*/ 	.word	0x00000000
        /*0cb4*/ 	.short	0x010a
        /*0cb6*/ 	.byte	0xff
	.zero		1


	//   ....[189]....
        /*0cb8*/ 	.word	0x00008cd0
        /*0cbc*/ 	.word	0x00000000
        /*0cc0*/ 	.word	0x00000000
        /*0cc4*/ 	.short	0x010a
        /*0cc6*/ 	.byte	0xff
	.zero		1


	//   ....[190]....
        /*0cc8*/ 	.word	0x00008d30
        /*0ccc*/ 	.word	0x00000000
        /*0cd0*/ 	.word	0x00000000
        /*0cd4*/ 	.short	0x010a
        /*0cd6*/ 	.byte	0xff
	.zero		1


	//   ....[191]....
        /*0cd8*/ 	.word	0x00008d90
        /*0cdc*/ 	.word	0x00000000
        /*0ce0*/ 	.word	0x00000000
        /*0ce4*/ 	.short	0x010a
        /*0ce6*/ 	.byte	0xff
	.zero		1


	//   ....[192]....
        /*0ce8*/ 	.word	0x00008df0
        /*0cec*/ 	.word	0x00000000
        /*0cf0*/ 	.word	0x00000000
        /*0cf4*/ 	.short	0x010a
        /*0cf6*/ 	.byte	0xff
	.zero		1


	//   ....[193]....
        /*0cf8*/ 	.word	0x00008e50
        /*0cfc*/ 	.word	0x00000000
        /*0d00*/ 	.word	0x00000000
        /*0d04*/ 	.short	0x010a
        /*0d06*/ 	.byte	0xff
	.zero		1


	//   ....[194]....
        /*0d08*/ 	.word	0x00008eb0
        /*0d0c*/ 	.word	0x00000000
        /*0d10*/ 	.word	0x00000000
        /*0d14*/ 	.short	0x010a
        /*0d16*/ 	.byte	0xff
	.zero		1


	//   ....[195]....
        /*0d18*/ 	.word	0x00008f10
        /*0d1c*/ 	.word	0x00000000
        /*0d20*/ 	.word	0x00000000
        /*0d24*/ 	.short	0x010a
        /*0d26*/ 	.byte	0xff
	.zero		1


	//   ....[196]....
        /*0d28*/ 	.word	0x00008f70
        /*0d2c*/ 	.word	0x00000000
        /*0d30*/ 	.word	0x00000000
        /*0d34*/ 	.short	0x010a
        /*0d36*/ 	.byte	0xff
	.zero		1


	//   ....[197]....
        /*0d38*/ 	.word	0x00008fd0
        /*0d3c*/ 	.word	0x00000000
        /*0d40*/ 	.word	0x00000000
        /*0d44*/ 	.short	0x010a
        /*0d46*/ 	.byte	0xff
	.zero		1


	//   ....[198]....
        /*0d48*/ 	.word	0x00009030
        /*0d4c*/ 	.word	0x00000000
        /*0d50*/ 	.word	0x00000000
        /*0d54*/ 	.short	0x010a
        /*0d56*/ 	.byte	0xff
	.zero		1


	//   ....[199]....
        /*0d58*/ 	.word	0x00009090
        /*0d5c*/ 	.word	0x00000000
        /*0d60*/ 	.word	0x00000000
        /*0d64*/ 	.short	0x010a
        /*0d66*/ 	.byte	0xff
	.zero		1


	//   ....[200]....
        /*0d68*/ 	.word	0x000090f0
        /*0d6c*/ 	.word	0x00000000
        /*0d70*/ 	.word	0x00000000
        /*0d74*/ 	.short	0x010a
        /*0d76*/ 	.byte	0xff
	.zero		1


	//   ....[201]....
        /*0d78*/ 	.word	0x00009150
        /*0d7c*/ 	.word	0x00000000
        /*0d80*/ 	.word	0x00000000
        /*0d84*/ 	.short	0x010a
        /*0d86*/ 	.byte	0xff
	.zero		1


	//   ....[202]....
        /*0d88*/ 	.word	0x000091b0
        /*0d8c*/ 	.word	0x00000000
        /*0d90*/ 	.word	0x00000000
        /*0d94*/ 	.short	0x010a
        /*0d96*/ 	.byte	0xff
	.zero		1


	//   ....[203]....
        /*0d98*/ 	.word	0x00009210
        /*0d9c*/ 	.word	0x00000000
        /*0da0*/ 	.word	0x00000000
        /*0da4*/ 	.short	0x010a
        /*0da6*/ 	.byte	0xff
	.zero		1


	//   ....[204]....
        /*0da8*/ 	.word	0x00009260
        /*0dac*/ 	.word	0x00000002
        /*0db0*/ 	.word	0x000002a0
        /*0db4*/ 	.short	0x010a
        /*0db6*/ 	.byte	0xff
	.zero		1


	//   ....[205]....
        /*0db8*/ 	.word	0x000092c0
        /*0dbc*/ 	.word	0x00000002
        /*0dc0*/ 	.word	0x00000250
        /*0dc4*/ 	.short	0x010a
        /*0dc6*/ 	.byte	0xff
	.zero		1


	//   ....[206]....
        /*0dc8*/ 	.word	0x00009310
        /*0dcc*/ 	.word	0x00000002
        /*0dd0*/ 	.word	0x00000240
        /*0dd4*/ 	.short	0x010a
        /*0dd6*/ 	.byte	0xff
	.zero		1


	//   ....[207]....
        /*0dd8*/ 	.word	0x00009370
        /*0ddc*/ 	.word	0x00000000
        /*0de0*/ 	.word	0x00000250
        /*0de4*/ 	.short	0x010a
        /*0de6*/ 	.byte	0xff
	.zero		1


	//   ....[208]....
        /*0de8*/ 	.word	0x000093c0
        /*0dec*/ 	.word	0x00000000
        /*0df0*/ 	.word	0x00000240
        /*0df4*/ 	.short	0x010a
        /*0df6*/ 	.byte	0xff
	.zero		1


	//   ....[209]....
        /*0df8*/ 	.word	0x00009420
        /*0dfc*/ 	.word	0x00000002
        /*0e00*/ 	.word	0x00000280
        /*0e04*/ 	.short	0x010a
        /*0e06*/ 	.byte	0xff
	.zero		1


	//   ....[210]....
        /*0e08*/ 	.word	0x00009480
        /*0e0c*/ 	.word	0x00000000
        /*0e10*/ 	.word	0x00000000
        /*0e14*/ 	.short	0x010a
        /*0e16*/ 	.byte	0xff
	.zero		1


	//   ....[211]....
        /*0e18*/ 	.word	0x000094e0
        /*0e1c*/ 	.word	0x00000000
        /*0e20*/ 	.word	0x00000000
        /*0e24*/ 	.short	0x010a
        /*0e26*/ 	.byte	0xff
	.zero		1


	//   ....[212]....
        /*0e28*/ 	.word	0x00009540
        /*0e2c*/ 	.word	0x00000000
        /*0e30*/ 	.word	0x00000000
        /*0e34*/ 	.short	0x010a
        /*0e36*/ 	.byte	0xff
	.zero		1


	//   ....[213]....
        /*0e38*/ 	.word	0x000095a0
        /*0e3c*/ 	.word	0x00000000
        /*0e40*/ 	.word	0x00000000
        /*0e44*/ 	.short	0x010a
        /*0e46*/ 	.byte	0xff
	.zero		1


	//   ....[214]....
        /*0e48*/ 	.word	0x00009600
        /*0e4c*/ 	.word	0x00000000
        /*0e50*/ 	.word	0x00000000
        /*0e54*/ 	.short	0x010a
        /*0e56*/ 	.byte	0xff
	.zero		1


	//   ....[215]....
        /*0e58*/ 	.word	0x00009650
        /*0e5c*/ 	.word	0x00000007
        /*0e60*/ 	.word	0x00000240
        /*0e64*/ 	.short	0x010a
        /*0e66*/ 	.byte	0xff
	.zero		1


	//   ....[216]....
        /*0e68*/ 	.word	0x000096b0
        /*0e6c*/ 	.word	0x00000000
        /*0e70*/ 	.word	0x00000238
        /*0e74*/ 	.short	0x010a
        /*0e76*/ 	.byte	0xff
	.zero		1


	//   ....[217]....
        /*0e78*/ 	.word	0x00009710
        /*0e7c*/ 	.word	0x00000000
        /*0e80*/ 	.word	0x00000228
        /*0e84*/ 	.short	0x010a
        /*0e86*/ 	.byte	0xff
	.zero		1


	//   ....[218]....
        /*0e88*/ 	.word	0x00009760
        /*0e8c*/ 	.word	0x00000003
        /*0e90*/ 	.word	0x00000240
        /*0e94*/ 	.short	0x010a
        /*0e96*/ 	.byte	0xff
	.zero		1


	//   ....[219]....
        /*0e98*/ 	.word	0x000097c0
        /*0e9c*/ 	.word	0x00000000
        /*0ea0*/ 	.word	0x00000220
        /*0ea4*/ 	.short	0x010a
        /*0ea6*/ 	.byte	0xff
	.zero		1


	//   ....[220]....
        /*0ea8*/ 	.word	0x00009810
        /*0eac*/ 	.word	0x00000016
        /*0eb0*/ 	.word	0x00000260
        /*0eb4*/ 	.short	0x010a
        /*0eb6*/ 	.byte	0xff
	.zero		1


	//----- nvinfo : EIATTR_NUM_MBARRIERS
	.align		4
.L_47:
        /*0eb8*/ 	.byte	0x03, 0x38
        /*0eba*/ 	.short	0x0058


	//----- nvinfo : EIATTR_EXIT_INSTR_OFFSETS
	.align		4
        /*0ebc*/ 	.byte	0x04, 0x1c
        /*0ebe*/ 	.short	(.L_49 - .L_48)


	//   ....[0]....
.L_48:
        /*0ec0*/ 	.word	0x00003dd0


	//   ....[1]....
        /*0ec4*/ 	.word	0x000042c0


	//   ....[2]....
        /*0ec8*/ 	.word	0x00004320


	//   ....[3]....
        /*0ecc*/ 	.word	0x000050e0


	//   ....[4]....
        /*0ed0*/ 	.word	0x00005d10


	//   ....[5]....
        /*0ed4*/ 	.word	0x00005d50


	//   ....[6]....
        /*0ed8*/ 	.word	0x00008490


	//----- nvinfo : EIATTR_MAX_THREADS
	.align		4
.L_49:
        /*0edc*/ 	.byte	0x04, 0x05
        /*0ede*/ 	.short	(.L_51 - .L_50)
.L_50:
        /*0ee0*/ 	.word	0x00000100
        /*0ee4*/ 	.word	0x00000001
        /*0ee8*/ 	.word	0x00000001


	//----- nvinfo : EIATTR_CRS_STACK_SIZE
	.align		4
.L_51:
        /*0eec*/ 	.byte	0x04, 0x1e
        /*0eee*/ 	.short	(.L_53 - .L_52)
.L_52:
        /*0ef0*/ 	.word	0x00000000


	//----- nvinfo : EIATTR_CBANK_PARAM_SIZE
	.align		4
.L_53:
        /*0ef4*/ 	.byte	0x03, 0x19
        /*0ef6*/ 	.short	0x0800


	//----- nvinfo : EIATTR_PARAM_CBANK
	.align		4
        /*0ef8*/ 	.byte	0x04, 0x0a
        /*0efa*/ 	.short	(.L_55 - .L_54)
	.align		4
.L_54:
        /*0efc*/ 	.word	index@(.nv.constant0._ZN7cutlass13device_kernelINS_4gemm6kernel13GemmUniversalIN4cute5tupleIJiiiiEEENS1_10collective13CollectiveMmaINS1_35MainloopSm100TmaUmmaWarpSpecializedILi34ELi2ELi4ENS5_IJNS4_1CILi1EEENSA_ILi4EEESB_EEEEENS5_IJNSA_ILi128EEENSA_ILi64EEENSA_ILi32EEEEEEaNS5_IJlSB_lEEEaSJ_NS4_8TiledMMAINS4_8MMA_AtomIJNS4_15SM100_MMA_S8_SSIaaiLi128ELi64ELNS4_4UMMA5MajorE0ELSO_0ELNSN_8SaturateE0EEEEEENS4_6LayoutINS5_IJSB_SB_SB_EEENS5_IJNSA_ILi0EEESU_SU_EEEEENS5_IJNS4_10UnderscoreESX_SX_EEEEENS4_23SM90_TMA_LOAD_MULTICASTENS4_14ComposedLayoutINS4_7SwizzleILi1ELi4ELi3EEENS4_18smem_ptr_flag_bitsILi8EEENSS_INS5_IJNSA_ILi8EEESH_EEENS5_IJSH_SB_EEEEEEEvNS4_8identityENS4_13SM90_TMA_LOADES1A_vS1B_EENS_8epilogue10collective18CollectiveEpilogueINS1E_23Sm100TmaWarpSpecializedILi1ELi1ELi64ELb0ELb0EEEJSI_NS5_IJNSS_ISF_SB_EENSS_ISG_SB_EEEEEaSJ_aSJ_NS1E_6fusion15FusionCallbacksIS1I_NS1M_17LinearCombinationIaiaiLNS_15FloatRoundStyleE2EEESI_S1L_JEEENS4_5SM1004TMEM4LOAD26SM100_TMEM_LOAD_32dp32b64xES1C_NS11_INS12_ILi2ELi4ELi3EEES15_NSS_INS5_IJS16_SG_EEENS5_IJSG_SB_EEEEEEENS4_39AutoVectorizingCopyWithAssumedAlignmentILi128EEENS4_14SM90_TMA_STOREES20_S22_S22_EEEvvEEEEvNT_6ParamsE)
        /*0f00*/ 	.short	0x0380
        /*0f02*/ 	.short	0x0800


	//----- nvinfo : EIATTR_SW_WAR
	.align		4
.L_55:
        /*0f04*/ 	.byte	0x04, 0x36
        /*0f06*/ 	.short	(.L_57 - .L_56)
.L_56:
        /*0f08*/ 	.word	0x00000008
.L_57:


//--------------------- .nv.callgraph             --------------------------
	.section	.nv.callgraph,"",@"SHT_CUDA_CALLGRAPH"
	.align	4
	.sectionentsize	8
	.align		4
        /*0000*/ 	.word	0x00000000
	.align		4
        /*0004*/ 	.word	0xffffffff
	.align		4
        /*0008*/ 	.word	index@(_ZN7cutlass13device_kernelINS_4gemm6kernel13GemmUniversalIN4cute5tupleIJiiiiEEENS1_10collective13CollectiveMmaINS1_35MainloopSm100TmaUmmaWarpSpecializedILi34ELi2ELi4ENS5_IJNS4_1CILi1EEENSA_ILi4EEESB_EEEEENS5_IJNSA_ILi128EEENSA_ILi64EEENSA_ILi32EEEEEEaNS5_IJlSB_lEEEaSJ_NS4_8TiledMMAINS4_8MMA_AtomIJNS4_15SM100_MMA_S8_SSIaaiLi128ELi64ELNS4_4UMMA5MajorE0ELSO_0ELNSN_8SaturateE0EEEEEENS4_6LayoutINS5_IJSB_SB_SB_EEENS5_IJNSA_ILi0EEESU_SU_EEEEENS5_IJNS4_10UnderscoreESX_SX_EEEEENS4_23SM90_TMA_LOAD_MULTICASTENS4_14ComposedLayoutINS4_7SwizzleILi1ELi4ELi3EEENS4_18smem_ptr_flag_bitsILi8EEENSS_INS5_IJNSA_ILi8EEESH_EEENS5_IJSH_SB_EEEEEEEvNS4_8identityENS4_13SM90_TMA_LOADES1A_vS1B_EENS_8epilogue10collective18CollectiveEpilogueINS1E_23Sm100TmaWarpSpecializedILi1ELi1ELi64ELb0ELb0EEEJSI_NS5_IJNSS_ISF_SB_EENSS_ISG_SB_EEEEEaSJ_aSJ_NS1E_6fusion15FusionCallbacksIS1I_NS1M_17LinearCombinationIaiaiLNS_15FloatRoundStyleE2EEESI_S1L_JEEENS4_5SM1004TMEM4LOAD26SM100_TMEM_LOAD_32dp32b64xES1C_NS11_INS12_ILi2ELi4ELi3EEES15_NSS_INS5_IJS16_SG_EEENS5_IJSG_SB_EEEEEEENS4_39AutoVectorizingCopyWithAssumedAlignmentILi128EEENS4_14SM90_TMA_STOREES20_S22_S22_EEEvvEEEEvNT_6ParamsE)
	.align		4
        /*000c*/ 	.word	index@(__assertfail)
	.align		4
        /*0010*/ 	.word	0x00000000
	.align		4
        /*0014*/ 	.word	0xfffffffe
	.align		4
        /*0018*/ 	.word	0x00000000
	.align		4
        /*001c*/ 	.word	0xfffffffd
	.align		4
        /*0020*/ 	.word	0x00000000
	.align		4
        /*0024*/ 	.word	0xfffffffc


//--------------------- .nv.constant4             --------------------------
	.section	.nv.constant4,"a",@progbits
	.align	8
	.align		8
.nv.constant4:
        /*0000*/ 	.dword	__assertfail
	.align		8
        /*0008*/ 	.dword	__unnamed_1
	.align		8
        /*0010*/ 	.dword	__unnamed_2
	.align		8
        /*0018*/ 	.dword	_ZN40_INTERNAL_942d49f1_4_k_cu_3a8770b7_328524cuda3std3__45__cpo5beginE
	.align		8
        /*0020*/ 	.dword	_ZN40_INTERNAL_942d49f1_4_k_cu_3a8770b7_328524cuda3std3__45__cpo3endE
	.align		8
        /*0028*/ 	.dword	_ZN40_INTERNAL_942d49f1_4_k_cu_3a8770b7_328524cuda3std3__45__cpo6cbeginE
	.align		8
        /*0030*/ 	.dword	_ZN40_INTERNAL_942d49f1_4_k_cu_3a8770b7_328524cuda3std3__45__cpo4cendE
	.align		8
        /*0038*/ 	.dword	_ZN40_INTERNAL_942d49f1_4_k_cu_3a8770b7_328524cuda3std3__442_GLOBAL__N__942d49f1_4_k_cu_3a8770b7_328526ignoreE
	.align		8
        /*0040*/ 	.dword	_ZN40_INTERNAL_942d49f1_4_k_cu_3a8770b7_328524cuda3std3__419piecewise_constructE
	.align		8
        /*0048*/ 	.dword	_ZN40_INTERNAL_942d49f1_4_k_cu_3a8770b7_328524cuda3std3__48in_placeE
	.align		8
        /*0050*/ 	.dword	_ZN40_INTERNAL_942d49f1_4_k_cu_3a8770b7_328524cuda3std6ranges3__45__cpo4swapE
	.align		8
        /*0058*/ 	.dword	_ZN40_INTERNAL_942d49f1_4_k_cu_3a8770b7_328524cuda3std6ranges3__45__cpo9iter_moveE
	.align		8
        /*0060*/ 	.dword	_ZN40_INTERNAL_942d49f1_4_k_cu_3a8770b7_328524cute7productE
	.align		8
        /*0068*/ 	.dword	_ZN40_INTERNAL_942d49f1_4_k_cu_3a8770b7_328524cute1_E
	.align		8
        /*0070*/ 	.dword	$str$25
	.align		8
        /*0078*/ 	.dword	$str$26
	.align		8
        /*0080*/ 	.dword	$str$27
	.align		8
        /*0088*/ 	.dword	$str$28


//--------------------- .text._ZN7cutlass13device_kernelINS_4gemm6kernel13GemmUniversalIN4cute5tupleIJiiiiEEENS1_10collective13CollectiveMmaINS1_35MainloopSm100TmaUmmaWarpSpecializedILi34ELi2ELi4ENS5_IJNS4_1CILi1EEENSA_ILi4EEESB_EEEEENS5_IJNSA_ILi128EEENSA_ILi64EEENSA_ILi32EEEEEEaNS5_IJlSB_lEEEaSJ_NS4_8TiledMMAINS4_8MMA_AtomIJNS4_15SM100_MMA_S8_SSIaaiLi128ELi64ELNS4_4UMMA5MajorE0ELSO_0ELNSN_8SaturateE0EEEEEENS4_6LayoutINS5_IJSB_SB_SB_EEENS5_IJNSA_ILi0EEESU_SU_EEEEENS5_IJNS4_10UnderscoreESX_SX_EEEEENS4_23SM90_TMA_LOAD_MULTICASTENS4_14ComposedLayoutINS4_7SwizzleILi1ELi4ELi3EEENS4_18smem_ptr_flag_bitsILi8EEENSS_INS5_IJNSA_ILi8EEESH_EEENS5_IJSH_SB_EEEEEEEvNS4_8identityENS4_13SM90_TMA_LOADES1A_vS1B_EENS_8epilogue10collective18CollectiveEpilogueINS1E_23Sm100TmaWarpSpecializedILi1ELi1ELi64ELb0ELb0EEEJSI_NS5_IJNSS_ISF_SB_EENSS_ISG_SB_EEEEEaSJ_aSJ_NS1E_6fusion15FusionCallbacksIS1I_NS1M_17LinearCombinationIaiaiLNS_15FloatRoundStyleE2EEESI_S1L_JEEENS4_5SM1004TMEM4LOAD26SM100_TMEM_LOAD_32dp32b64xES1C_NS11_INS12_ILi2ELi4ELi3EEES15_NSS_INS5_IJS16_SG_EEENS5_IJSG_SB_EEEEEEENS4_39AutoVectorizingCopyWithAssumedAlignmentILi128EEENS4_14SM90_TMA_STOREES20_S22_S22_EEEvvEEEEvNT_6ParamsE --------------------------
	.section	.text._ZN7cutlass13device_kernelINS_4gemm6kernel13GemmUniversalIN4cute5tupleIJiiiiEEENS1_10collective13CollectiveMmaINS1_35MainloopSm100TmaUmmaWarpSpecializedILi34ELi2ELi4ENS5_IJNS4_1CILi1EEENSA_ILi4EEESB_EEEEENS5_IJNSA_ILi128EEENSA_ILi64EEENSA_ILi32EEEEEEaNS5_IJlSB_lEEEaSJ_NS4_8TiledMMAINS4_8MMA_AtomIJNS4_15SM100_MMA_S8_SSIaaiLi128ELi64ELNS4_4UMMA5MajorE0ELSO_0ELNSN_8SaturateE0EEEEEENS4_6LayoutINS5_IJSB_SB_SB_EEENS5_IJNSA_ILi0EEESU_SU_EEEEENS5_IJNS4_10UnderscoreESX_SX_EEEEENS4_23SM90_TMA_LOAD_MULTICASTENS4_14ComposedLayoutINS4_7SwizzleILi1ELi4ELi3EEENS4_18smem_ptr_flag_bitsILi8EEENSS_INS5_IJNSA_ILi8EEESH_EEENS5_IJSH_SB_EEEEEEEvNS4_8identityENS4_13SM90_TMA_LOADES1A_vS1B_EENS_8epilogue10collective18CollectiveEpilogueINS1E_23Sm100TmaWarpSpecializedILi1ELi1ELi64ELb0ELb0EEEJSI_NS5_IJNSS_ISF_SB_EENSS_ISG_SB_EEEEEaSJ_aSJ_NS1E_6fusion15FusionCallbacksIS1I_NS1M_17LinearCombinationIaiaiLNS_15FloatRoundStyleE2EEESI_S1L_JEEENS4_5SM1004TMEM4LOAD26SM100_TMEM_LOAD_32dp32b64xES1C_NS11_INS12_ILi2ELi4ELi3EEES15_NSS_INS5_IJS16_SG_EEENS5_IJSG_SB_EEEEEEENS4_39AutoVectorizingCopyWithAssumedAlignmentILi128EEENS4_14SM90_TMA_STOREES20_S22_S22_EEEvvEEEEvNT_6ParamsE,"ax",@progbits
	.align	128
.text._ZN7cutlass13device_kernelINS_4gemm6kernel13GemmUniversalIN4cute5tupleIJiiiiEEENS1_10collective13CollectiveMmaINS1_35MainloopSm100TmaUmmaWarpSpecializedILi34ELi2ELi4ENS5_IJNS4_1CILi1EEENSA_ILi4EEESB_EEEEENS5_IJNSA_ILi128EEENSA_ILi64EEENSA_ILi32EEEEEEaNS5_IJlSB_lEEEaSJ_NS4_8TiledMMAINS4_8MMA_AtomIJNS4_15SM100_MMA_S8_SSIaaiLi128ELi64ELNS4_4UMMA5MajorE0ELSO_0ELNSN_8SaturateE0EEEEEENS4_6LayoutINS5_IJSB_SB_SB_EEENS5_IJNSA_ILi0EEESU_SU_EEEEENS5_IJNS4_10UnderscoreESX_SX_EEEEENS4_23SM90_TMA_LOAD_MULTICASTENS4_14ComposedLayoutINS4_7SwizzleILi1ELi4ELi3EEENS4_18smem_ptr_flag_bitsILi8EEENSS_INS5_IJNSA_ILi8EEESH_EEENS5_IJSH_SB_EEEEEEEvNS4_8identityENS4_13SM90_TMA_LOADES1A_vS1B_EENS_8epilogue10collective18CollectiveEpilogueINS1E_23Sm100TmaWarpSpecializedILi1ELi1ELi64ELb0ELb0EEEJSI_NS5_IJNSS_ISF_SB_EENSS_ISG_SB_EEEEEaSJ_aSJ_NS1E_6fusion15FusionCallbacksIS1I_NS1M_17LinearCombinationIaiaiLNS_15FloatRoundStyleE2EEESI_S1L_JEEENS4_5SM1004TMEM4LOAD26SM100_TMEM_LOAD_32dp32b64xES1C_NS11_INS12_ILi2ELi4ELi3EEES15_NSS_INS5_IJS16_SG_EEENS5_IJSG_SB_EEEEEEENS4_39AutoVectorizingCopyWithAssumedAlignmentILi128EEENS4_14SM90_TMA_STOREES20_S22_S22_EEEvvEEEEvNT_6ParamsE:
        .type           _ZN7cutlass13device_kernelINS_4gemm6kernel13GemmUniversalIN4cute5tupleIJiiiiEEENS1_10collective13CollectiveMmaINS1_35MainloopSm100TmaUmmaWarpSpecializedILi34ELi2ELi4ENS5_IJNS4_1CILi1EEENSA_ILi4EEESB_EEEEENS5_IJNSA_ILi128EEENSA_ILi64EEENSA_ILi32EEEEEEaNS5_IJlSB_lEEEaSJ_NS4_8TiledMMAINS4_8MMA_AtomIJNS4_15SM100_MMA_S8_SSIaaiLi128ELi64ELNS4_4UMMA5MajorE0ELSO_0ELNSN_8SaturateE0EEEEEENS4_6LayoutINS5_IJSB_SB_SB_EEENS5_IJNSA_ILi0EEESU_SU_EEEEENS5_IJNS4_10UnderscoreESX_SX_EEEEENS4_23SM90_TMA_LOAD_MULTICASTENS4_14ComposedLayoutINS4_7SwizzleILi1ELi4ELi3EEENS4_18smem_ptr_flag_bitsILi8EEENSS_INS5_IJNSA_ILi8EEESH_EEENS5_IJSH_SB_EEEEEEEvNS4_8identityENS4_13SM90_TMA_LOADES1A_vS1B_EENS_8epilogue10collective18CollectiveEpilogueINS1E_23Sm100TmaWarpSpecializedILi1ELi1ELi64ELb0ELb0EEEJSI_NS5_IJNSS_ISF_SB_EENSS_ISG_SB_EEEEEaSJ_aSJ_NS1E_6fusion15FusionCallbacksIS1I_NS1M_17LinearCombinationIaiaiLNS_15FloatRoundStyleE2EEESI_S1L_JEEENS4_5SM1004TMEM4LOAD26SM100_TMEM_LOAD_32dp32b64xES1C_NS11_INS12_ILi2ELi4ELi3EEES15_NSS_INS5_IJS16_SG_EEENS5_IJSG_SB_EEEEEEENS4_39AutoVectorizingCopyWithAssumedAlignmentILi128EEENS4_14SM90_TMA_STOREES20_S22_S22_EEEvvEEEEvNT_6ParamsE,@function
        .size           _ZN7cutlass13device_kernelINS_4gemm6kernel13GemmUniversalIN4cute5tupleIJiiiiEEENS1_10collective13CollectiveMmaINS1_35MainloopSm100TmaUmmaWarpSpecializedILi34ELi2ELi4ENS5_IJNS4_1CILi1EEENSA_ILi4EEESB_EEEEENS5_IJNSA_ILi128EEENSA_ILi64EEENSA_ILi32EEEEEEaNS5_IJlSB_lEEEaSJ_NS4_8TiledMMAINS4_8MMA_AtomIJNS4_15SM100_MMA_S8_SSIaaiLi128ELi64ELNS4_4UMMA5MajorE0ELSO_0ELNSN_8SaturateE0EEEEEENS4_6LayoutINS5_IJSB_SB_SB_EEENS5_IJNSA_ILi0EEESU_SU_EEEEENS5_IJNS4_10UnderscoreESX_SX_EEEEENS4_23SM90_TMA_LOAD_MULTICASTENS4_14ComposedLayoutINS4_7SwizzleILi1ELi4ELi3EEENS4_18smem_ptr_flag_bitsILi8EEENSS_INS5_IJNSA_ILi8EEESH_EEENS5_IJSH_SB_EEEEEEEvNS4_8identityENS4_13SM90_TMA_LOADES1A_vS1B_EENS_8epilogue10collective18CollectiveEpilogueINS1E_23Sm100TmaWarpSpecializedILi1ELi1ELi64ELb0ELb0EEEJSI_NS5_IJNSS_ISF_SB_EENSS_ISG_SB_EEEEEaSJ_aSJ_NS1E_6fusion15FusionCallbacksIS1I_NS1M_17LinearCombinationIaiaiLNS_15FloatRoundStyleE2EEESI_S1L_JEEENS4_5SM1004TMEM4LOAD26SM100_TMEM_LOAD_32dp32b64xES1C_NS11_INS12_ILi2ELi4ELi3EEES15_NSS_INS5_IJS16_SG_EEENS5_IJSG_SB_EEEEEEENS4_39AutoVectorizingCopyWithAssumedAlignmentILi128EEENS4_14SM90_TMA_STOREES20_S22_S22_EEEvvEEEEvNT_6ParamsE,(.L_x_226 - _ZN7cutlass13device_kernelINS_4gemm6kernel13GemmUniversalIN4cute5tupleIJiiiiEEENS1_10collective13CollectiveMmaINS1_35MainloopSm100TmaUmmaWarpSpecializedILi34ELi2ELi4ENS5_IJNS4_1CILi1EEENSA_ILi4EEESB_EEEEENS5_IJNSA_ILi128EEENSA_ILi64EEENSA_ILi32EEEEEEaNS5_IJlSB_lEEEaSJ_NS4_8TiledMMAINS4_8MMA_AtomIJNS4_15SM100_MMA_S8_SSIaaiLi128ELi64ELNS4_4UMMA5MajorE0ELSO_0ELNSN_8SaturateE0EEEEEENS4_6LayoutINS5_IJSB_SB_SB_EEENS5_IJNSA_ILi0EEESU_SU_EEEEENS5_IJNS4_10UnderscoreESX_SX_EEEEENS4_23SM90_TMA_LOAD_MULTICASTENS4_14ComposedLayoutINS4_7SwizzleILi1ELi4ELi3EEENS4_18smem_ptr_flag_bitsILi8EEENSS_INS5_IJNSA_ILi8EEESH_EEENS5_IJSH_SB_EEEEEEEvNS4_8identityENS4_13SM90_TMA_LOADES1A_vS1B_EENS_8epilogue10collective18CollectiveEpilogueINS1E_23Sm100TmaWarpSpecializedILi1ELi1ELi64ELb0ELb0EEEJSI_NS5_IJNSS_ISF_SB_EENSS_ISG_SB_EEEEEaSJ_aSJ_NS1E_6fusion15FusionCallbacksIS1I_NS1M_17LinearCombinationIaiaiLNS_15FloatRoundStyleE2EEESI_S1L_JEEENS4_5SM1004TMEM4LOAD26SM100_TMEM_LOAD_32dp32b64xES1C_NS11_INS12_ILi2ELi4ELi3EEES15_NSS_INS5_IJS16_SG_EEENS5_IJSG_SB_EEEEEEENS4_39AutoVectorizingCopyWithAssumedAlignmentILi128EEENS4_14SM90_TMA_STOREES20_S22_S22_EEEvvEEEEvNT_6ParamsE)
        .other          _ZN7cutlass13device_kernelINS_4gemm6kernel13GemmUniversalIN4cute5tupleIJiiiiEEENS1_10collective13CollectiveMmaINS1_35MainloopSm100TmaUmmaWarpSpecializedILi34ELi2ELi4ENS5_IJNS4_1CILi1EEENSA_ILi4EEESB_EEEEENS5_IJNSA_ILi128EEENSA_ILi64EEENSA_ILi32EEEEEEaNS5_IJlSB_lEEEaSJ_NS4_8TiledMMAINS4_8MMA_AtomIJNS4_15SM100_MMA_S8_SSIaaiLi128ELi64ELNS4_4UMMA5MajorE0ELSO_0ELNSN_8SaturateE0EEEEEENS4_6LayoutINS5_IJSB_SB_SB_EEENS5_IJNSA_ILi0EEESU_SU_EEEEENS5_IJNS4_10UnderscoreESX_SX_EEEEENS4_23SM90_TMA_LOAD_MULTICASTENS4_14ComposedLayoutINS4_7SwizzleILi1ELi4ELi3EEENS4_18smem_ptr_flag_bitsILi8EEENSS_INS5_IJNSA_ILi8EEESH_EEENS5_IJSH_SB_EEEEEEEvNS4_8identityENS4_13SM90_TMA_LOADES1A_vS1B_EENS_8epilogue10collective18CollectiveEpilogueINS1E_23Sm100TmaWarpSpecializedILi1ELi1ELi64ELb0ELb0EEEJSI_NS5_IJNSS_ISF_SB_EENSS_ISG_SB_EEEEEaSJ_aSJ_NS1E_6fusion15FusionCallbacksIS1I_NS1M_17LinearCombinationIaiaiLNS_15FloatRoundStyleE2EEESI_S1L_JEEENS4_5SM1004TMEM4LOAD26SM100_TMEM_LOAD_32dp32b64xES1C_NS11_INS12_ILi2ELi4ELi3EEES15_NSS_INS5_IJS16_SG_EEENS5_IJSG_SB_EEEEEEENS4_39AutoVectorizingCopyWithAssumedAlignmentILi128EEENS4_14SM90_TMA_STOREES20_S22_S22_EEEvvEEEEvNT_6ParamsE,@"STO_CUDA_ENTRY STV_DEFAULT"
_ZN7cutlass13device_kernelINS_4gemm6kernel13GemmUniversalIN4cute5tupleIJiiiiEEENS1_10collective13CollectiveMmaINS1_35MainloopSm100TmaUmmaWarpSpecializedILi34ELi2ELi4ENS5_IJNS4_1CILi1EEENSA_ILi4EEESB_EEEEENS5_IJNSA_ILi128EEENSA_ILi64EEENSA_ILi32EEEEEEaNS5_IJlSB_lEEEaSJ_NS4_8TiledMMAINS4_8MMA_AtomIJNS4_15SM100_MMA_S8_SSIaaiLi128ELi64ELNS4_4UMMA5MajorE0ELSO_0ELNSN_8SaturateE0EEEEEENS4_6LayoutINS5_IJSB_SB_SB_EEENS5_IJNSA_ILi0EEESU_SU_EEEEENS5_IJNS4_10UnderscoreESX_SX_EEEEENS4_23SM90_TMA_LOAD_MULTICASTENS4_14ComposedLayoutINS4_7SwizzleILi1ELi4ELi3EEENS4_18smem_ptr_flag_bitsILi8EEENSS_INS5_IJNSA_ILi8EEESH_EEENS5_IJSH_SB_EEEEEEEvNS4_8identityENS4_13SM90_TMA_LOADES1A_vS1B_EENS_8epilogue10collective18CollectiveEpilogueINS1E_23Sm100TmaWarpSpecializedILi1ELi1ELi64ELb0ELb0EEEJSI_NS5_IJNSS_ISF_SB_EENSS_ISG_SB_EEEEEaSJ_aSJ_NS1E_6fusion15FusionCallbacksIS1I_NS1M_17LinearCombinationIaiaiLNS_15FloatRoundStyleE2EEESI_S1L_JEEENS4_5SM1004TMEM4LOAD26SM100_TMEM_LOAD_32dp32b64xES1C_NS11_INS12_ILi2ELi4ELi3EEES15_NSS_INS5_IJS16_SG_EEENS5_IJSG_SB_EEEEEEENS4_39AutoVectorizingCopyWithAssumedAlignmentILi128EEENS4_14SM90_TMA_STOREES20_S22_S22_EEEvvEEEEvNT_6ParamsE:
[----:B------:R-:W1:Y:S01]  /*0000*/  LDC R1, c[0x0][0x37c] ;  /* 0x0000df00ff017b82 */ /* 0x000e620000000800 */
[----:B------:R-:W2:Y:S01]  /*0010*/  S2R R142, SR_TID.X ;  /* 0x00000000008e7919 */ /* 0x000ea20000002100 */
[----:B------:R-:W3:Y:S01]  /*0020*/  LDCU.64 UR8, c[0x0][0x890] ;  /* 0x00011200ff0877ac */ /* 0x000ee20008000a00 */
[----:B------:R-:W-:Y:S02]  /*0030*/  PRMT R147, RZ, 0x7610, R147 ;  /* 0x00007610ff937816 */ /* 0x000fe40000000093 */
[----:B------:R-:W-:Y:S01]  /*0040*/  ELECT P3, URZ, PT ;  /* 0x0000000000ff782f */ /* 0x000fe20003860000 */
[----:B---3--:R-:W-:-:S04]  /*0050*/  UISETP.NE.U32.AND UP0, UPT, UR8, URZ, UPT ;  /* 0x000000ff0800728c */ /* 0x008fc8000bf05070 */
[----:B------:R-:W-:Y:S01]  /*0060*/  UISETP.NE.AND.EX UP0, UPT, UR9, URZ, UPT, UP0 ;  /* 0x000000ff0900728c */ /* 0x000fe2000bf05300 */
[----:B--2---:R-:W-:-:S05]  /*0070*/  SHF.R.U32.HI R148, RZ, 0x5, R142 ;  /* 0x00000005ff947819 */ /* 0x004fca000001168e */
[----:B------:R-:W2:Y:S02]  /*0080*/  SHFL.IDX PT, R0, R148, RZ, 0x1f ;  /* 0x00001fff94007589 */ /* 0x000ea400000e0000 */
[----:B--2---:R-:W-:Y:S01]  /*0090*/  R2UR UR22, R0 ;  /* 0x00000000001672ca */ /* 0x004fe200000e0000 */
[----:B-1----:R-:W-:-:S14]  /*00a0*/  BRA.U UP0, `(.L_x_0) ;  /* 0x0000000100307547 */ /* 0x002fdc000b800000 */
[----:B------:R-:W1:Y:S02]  /*00b0*/  LDCU.64 UR4, c[0x0][0x888] ;  /* 0x00011100ff0477ac */ /* 0x000e640008000a00 */
[----:B-1----:R-:W-:-:S04]  /*00c0*/  UISETP.NE.U32.AND UP0, UPT, UR4, URZ, UPT ;  /* 0x000000ff0400728c */ /* 0x002fc8000bf05070 */
[----:B------:R-:W-:-:S09]  /*00d0*/  UISETP.NE.AND.EX UP0, UPT, UR5, URZ, UPT, UP0 ;  /* 0x000000ff0500728c */ /* 0x000fd2000bf05300 */
[----:B------:R-:W-:Y:S05]  /*00e0*/  BRA.U !UP0, `(.L_x_1) ;  /* 0x0000000108147547 */ /* 0x000fea000b800000 */
[----:B------:R-:W1:Y:S01]  /*00f0*/  LDC.64 R2, c[0x0][0x888] ;  /* 0x00022200ff027b82 */ /* 0x000e620000000a00 */
[----:B------:R-:W1:Y:S02]  /*0100*/  LDCU.64 UR4, c[0x0][0x358] ;  /* 0x00006b00ff0477ac */ /* 0x000e640008000a00 */
[----:B-1----:R1:W5:Y:S01]  /*0110*/  LDG.E R71, desc[UR4][R2.64] ;  /* 0x0000000402477981 */ /* 0x002362000c1e1900 */
[----:B------:R-:W-:Y:S01]  /*0120*/  HFMA2 R147, -RZ, RZ, 0, 5.9604644775390625e-08 ;  /* 0x00000001ff937431 */ /* 0x000fe200000001ff */
[----:B------:R-:W-:Y:S05]  /*0130*/  BRA `(.L_x_0) ;  /* 0x00000000000c7947 */ /* 0x000fea0003800000 */
.L_x_1:
[----:B------:R-:W1:Y:S01]  /*0140*/  LDCU UR4, c[0x0][0x880] ;  /* 0x00011000ff0477ac */ /* 0x000e620008000800 */
[----:B------:R-:W-:Y:S01]  /*0150*/  HFMA2 R147, -RZ, RZ, 0, 5.9604644775390625e-08 ;  /* 0x00000001ff937431 */ /* 0x000fe200000001ff */
[----:B-1----:R-:W-:-:S07]  /*0160*/  MOV R71, UR4 ;  /* 0x0000000400477c02 */ /* 0x002fce0008000f00 */
.L_x_0:
[----:B------:R-:W2:Y:S02]  /*0170*/  LDCU.64 UR4, c[0x0][0x8b0] ;  /* 0x00011600ff0477ac */ /* 0x000ea40008000a00 */
[----:B--2---:R-:W-:-:S04]  /*0180*/  UISETP.NE.U32.AND UP0, UPT, UR4, URZ, UPT ;  /* 0x000000ff0400728c */ /* 0x004fc8000bf05070 */
[----:B------:R-:W-:-:S09]  /*0190*/  UISETP.NE.AND.EX UP0, UPT, UR5, URZ, UPT, UP0 ;  /* 0x000000ff0500728c */ /* 0x000fd2000bf05300 */
[----:B------:R-:W-:Y:S05]  /*01a0*/  BRA.U UP0, `(.L_x_2) ;  /* 0x0000000100287547 */ /* 0x000fea000b800000 */
[----:B------:R-:W2:Y:S02]  /*01b0*/  LDCU.64 UR4, c[0x0][0x8a8] ;  /* 0x00011500ff0477ac */ /* 0x000ea40008000a00 */
[----:B--2---:R-:W-:-:S04]  /*01c0*/  UISETP.NE.U32.AND UP0, UPT, UR4, URZ, UPT ;  /* 0x000000ff0400728c */ /* 0x004fc8000bf05070 */
[----:B------:R-:W-:-:S09]  /*01d0*/  UISETP.NE.AND.EX UP0, UPT, UR5, URZ, UPT, UP0 ;  /* 0x000000ff0500728c */ /* 0x000fd2000bf05300 */
[----:B------:R-:W-:Y:S05]  /*01e0*/  BRA.U !UP0, `(.L_x_3) ;  /* 0x0000000108107547 */ /* 0x000fea000b800000 */
[----:B-1----:R-:W1:Y:S01]  /*01f0*/  LDC.64 R2, c[0x0][0x8a8] ;  /* 0x00022a00ff027b82 */ /* 0x002e620000000a00 */
[----:B------:R-:W1:Y:S02]  /*0200*/  LDCU.64 UR4, c[0x0][0x358] ;  /* 0x00006b00ff0477ac */ /* 0x000e640008000a00 */
[----:B-1----:R2:W5:Y:S01]  /*0210*/  LDG.E R70, desc[UR4][R2.64] ;  /* 0x0000000402467981 */ /* 0x002562000c1e1900 */
[----:B------:R-:W-:Y:S05]  /*0220*/  BRA `(.L_x_2) ;  /* 0x0000000000087947 */ /* 0x000fea0003800000 */
.L_x_3:
[----:B------:R-:W2:Y:S02]  /*0230*/  LDCU UR4, c[0x0][0x8a0] ;  /* 0x00011400ff0477ac */ /* 0x000ea40008000800 */
[----:B--2---:R-:W-:Y:S02]  /*0240*/  MOV R70, UR4 ;  /* 0x0000000400467c02 */ /* 0x004fe40008000f00 */
.L_x_2:
[----:B------:R-:W-:Y:S01]  /*0250*/  IMAD.U32 R0, RZ, RZ, UR22 ;  /* 0x00000016ff007e24 */ /* 0x000fe2000f8e00ff */
[----:B------:R-:W-:Y:S04]  /*0260*/  BSSY.RECONVERGENT B0, `(.L_x_4) ;  /* 0x000000c000007945 */ /* 0x000fe80003800200 */
[C---:B------:R-:W-:Y:S02]  /*0270*/  ISETP.NE.OR P1, PT, R0.reuse, 0x1, !P3 ;  /* 0x000000010000780c */ /* 0x040fe40005f25670 */
[----:B------:R-:W-:-:S11]  /*0280*/  ISETP.NE.OR P0, PT, R0, 0x3, !P3 ;  /* 0x000000030000780c */ /* 0x000fd60005f05670 */
[----:B------:R-:W-:Y:S05]  /*0290*/  @P1 BRA `(.L_x_5) ;  /* 0x0000000000201947 */ /* 0x000fea0003800000 */
[----:B------:R-:W3:Y:S02]  /*02a0*/  LDCU.64 UR4, c[0x0][0x348] ;  /* 0x00006900ff0477ac */ /* 0x000ee40008000a00 */
[----:B---3--:R-:W-:Y:S02]  /*02b0*/  UIADD3 UR6, UP1, UPT, UR4, 0x80, URZ ;  /* 0x0000008004067890 */ /* 0x008fe4000ff3e0ff */
[----:B------:R-:W-:Y:S02]  /*02c0*/  UIADD3 UR4, UP0, UPT, UR4, 0x180, URZ ;  /* 0x0000018004047890 */ /* 0x000fe4000ff1e0ff */
[----:B------:R-:W-:Y:S02]  /*02d0*/  UIADD3.X UR7, UPT, UPT, URZ, UR5, URZ, UP1, !UPT ;  /* 0x00000005ff077290 */ /* 0x000fe40008ffe4ff */
[----:B------:R-:W-:-:S07]  /*02e0*/  UIADD3.X UR5, UPT, UPT, URZ, UR5, URZ, UP0, !UPT ;  /* 0x00000005ff057290 */ /* 0x000fce00087fe4ff */
[----:B------:R3:W-:Y:S02]  /*02f0*/  UTMACCTL.PF [UR6] ;  /* 0x00000000060079b9 */ /* 0x0007e40008040000 */
[----:B------:R3:W-:Y:S02]  /*0300*/  UTMACCTL.PF [UR4] ;  /* 0x00000000040079b9 */ /* 0x0007e40008040000 */
[----:B---3--:R-:W-:Y:S01]  /*0310*/  NOP ;  /* 0x0000000000007918 */ /* 0x008fe20000000000 */
.L_x_5:
[----:B------:R-:W-:Y:S05]  /*0320*/  BSYNC.RECONVERGENT B0 ;  /* 0x0000000000007941 */ /* 0x000fea0003800200 */
.L_x_4:
[----:B------:R-:W-:Y:S04]  /*0330*/  BSSY.RECONVERGENT B0, `(.L_x_6) ;  /* 0x000000a000007945 */ /* 0x000fe80003800200 */
        /* <DEDUP_REMOVED lines=9> */
.L_x_7:
[----:B------:R-:W-:Y:S05]  /*03d0*/  BSYNC.RECONVERGENT B0 ;  /* 0x0000000000007941 */ /* 0x000fea0003800200 */
.L_x_6:
[----:B------:R-:W3:Y:S01]  /*03e0*/  LDCU.64 UR4, c[0x0][0x888] ;  /* 0x00011100ff0477ac */ /* 0x000ee20008000a00 */
[----:B------:R-:W-:Y:S02]  /*03f0*/  UISETP.EQ.U32.AND UP1, UPT, UR8, URZ, UPT ;  /* 0x000000ff0800728c */ /* 0x000fe4000bf22070 */
[----:B------:R-:W-:Y:S02]  /*0400*/  UPLOP3.LUT UP3, UPT, UPT, UPT, UPT, 0x80, 0x8 ;  /* 0x000000000008789c */ /* 0x000fe40003f6f070 */
[----:B---3--:R-:W-:-:S04]  /*0410*/  UISETP.NE.U32.AND UP0, UPT, UR4, URZ, UPT ;  /* 0x000000ff0400728c */ /* 0x008fc8000bf05070 */
[----:B------:R-:W-:-:S04]  /*0420*/  UISETP.NE.AND.EX UP0, UPT, UR5, URZ, UPT, UP0 ;  /* 0x000000ff0500728c */ /* 0x000fc8000bf05300 */
[----:B------:R-:W-:-:S04]  /*0430*/  UISETP.EQ.OR.EX UP2, UPT, UR9, URZ, !UP0, UP1 ;  /* 0x000000ff0900728c */ /* 0x000fc8000c742710 */
[----:B------:R-:W-:-:S05]  /*0440*/  UP2UR UR61, UPR, URZ, 0x4 ;  /* 0x00000004ff3d7883 */ /* 0x000fca0008000000 */
[----:B------:R-:W-:Y:S07]  /*0450*/  BRA.U !UP2, `(.L_x_8) ;  /* 0x000000010a207547 */ /* 0x000fee000b800000 */
[----:B-----5:R-:W-:Y:S01]  /*0460*/  R2UR UR5, R71 ;  /* 0x00000000470572ca */ /* 0x020fe200000e0000 */
[----:B------:R-:W-:Y:S02]  /*0470*/  UISETP.NE.U32.AND UP1, UPT, UR8, URZ, UPT ;  /* 0x000000ff0800728c */ /* 0x000fe4000bf25070 */
[----:B------:R-:W-:Y:S02]  /*0480*/  USEL UR4, URZ, 0xffffffff, UP0 ;  /* 0xffffffffff047887 */ /* 0x000fe40008000000 */
[----:B------:R-:W-:-:S08]  /*0490*/  UISETP.NE.AND.EX UP1, UPT, UR9, URZ, UPT, UP1 ;  /* 0x000000ff0900728c */ /* 0x000fd0000bf25310 */
[----:B------:R-:W-:-:S04]  /*04a0*/  UISETP.NE.AND UP0, UPT, UR5, URZ, UPT ;  /* 0x000000ff0500728c */ /* 0x000fc8000bf05270 */
[----:B------:R-:W-:-:S04]  /*04b0*/  @!UP1 USEL UR4, URZ, 0xffffffff, UP0 ;  /* 0xffffffffff049887 */ /* 0x000fc80008000000 */
[----:B------:R-:W-:-:S04]  /*04c0*/  ULOP3.LUT UR4, UR4, 0x1, URZ, 0xc0, !UPT ;  /* 0x0000000104047892 */ /* 0x000fc8000f8ec0ff */
[----:B------:R-:W-:-:S11]  /*04d0*/  UISETP.NE.U32.AND UP3, UPT, UR4, 0x1, UPT ;  /* 0x000000010400788c */ /* 0x000fd6000bf65070 */
.L_x_8:
[----:B-12---:R-:W1:Y:S01]  /*04e0*/  SHFL.IDX PT, R2, R148, RZ, 0x1f ;  /* 0x00001fff94027589 */ /* 0x006e6200000e0000 */
[----:B------:R-:W-:-:S04]  /*04f0*/  UISETP.NE.AND UP0, UPT, UR22, 0x2, UPT ;  /* 0x000000021600788c */ /* 0x000fc8000bf05270 */
[----:B------:R-:W-:Y:S01]  /*0500*/  USEL UR34, URZ, 0x1, UP0 ;  /* 0x00000001ff227887 */ /* 0x000fe20008000000 */
[----:B-1----:R-:W-:-:S13]  /*0510*/  ISETP.NE.AND P0, PT, R2, RZ, PT ;  /* 0x000000ff0200720c */ /* 0x002fda0003f05270 */
[----:B------:R-:W-:Y:S05]  /*0520*/  @P0 BRA `(.L_x_9) ;  /* 0x0000000400540947 */ /* 0x000fea0003800000 */
[----:B------:R-:W-:Y:S01]  /*0530*/  ELECT P0, URZ, PT ;  /* 0x0000000000ff782f */ /* 0x000fe20003800000 */
[----:B------:R-:W-:-:S12]  /*0540*/  BSSY.RECONVERGENT B0, `(.L_x_9) ;  /* 0x0000053000007945 */ /* 0x000fd80003800200 */
[----:B------:R-:W-:Y:S05]  /*0550*/  @!P0 BRA `(.L_x_10) ;  /* 0x0000000400448947 */ /* 0x000fea0003800000 */
[----:B------:R-:W1:Y:S01]  /*0560*/  S2UR UR4, SR_CgaCtaId ;  /* 0x00000000000479c3 */ /* 0x000e620000008800 */
[----:B------:R-:W-:Y:S01]  /*0570*/  UMOV UR5, 0x400 ;  /* 0x0000040000057882 */ /* 0x000fe20000000000 */
[----:B------:R-:W-:Y:S01]  /*0580*/  UMOV UR8, 0x1 ;  /* 0x0000000100087882 */ /* 0x000fe20000000000 */
[----:B------:R-:W-:Y:S01]  /*0590*/  UMOV UR6, 0x4 ;  /* 0x0000000400067882 */ /* 0x000fe20000000000 */
[----:B------:R-:W-:-:S04]  /*05a0*/  UIADD3 UR8, UPT, UPT, -UR8, 0x100000, URZ ;  /* 0x0010000008087890 */ /* 0x000fc8000fffe1ff */
[----:B------:R-:W-:Y:S02]  /*05b0*/  USHF.L.U32 UR9, UR8, 0xb, URZ ;  /* 0x0000000b08097899 */ /* 0x000fe400080006ff */
[----:B------:R-:W-:Y:S02]  /*05c0*/  USHF.L.U32 UR8, UR8, 0x1, URZ ;  /* 0x0000000108087899 */ /* 0x000fe400080006ff */
[----:B------:R-:W-:-:S04]  /*05d0*/  UIADD3 UR6, UPT, UPT, -UR6, 0x100000, URZ ;  /* 0x0010000006067890 */ /* 0x000fc8000fffe1ff */
[----:B------:R-:W-:Y:S02]  /*05e0*/  USHF.L.U32 UR7, UR6, 0xb, URZ ;  /* 0x0000000b06077899 */ /* 0x000fe400080006ff */
[----:B------:R-:W-:Y:S02]  /*05f0*/  USHF.L.U32 UR6, UR6, 0x1, URZ ;  /* 0x0000000106067899 */ /* 0x000fe400080006ff */
[----:B-1----:R-:W-:Y:S01]  /*0600*/  ULEA UR4, UR4, UR5, 0x18 ;  /* 0x0000000504047291 */ /* 0x002fe2000f8ec0ff */
[----:B------:R-:W1:Y:S11]  /*0610*/  FENCE.VIEW.ASYNC.S ;  /* 0x00000000000073c6 */ /* 0x000e760000000000 */
[----:B-1----:R1:W2:Y:S01]  /*0620*/  SYNCS.EXCH.64 URZ, [UR4], UR8 ;  /* 0x0000000804ff75b2 */ /* 0x0022a20008000100 */
[----:B------:R1:W3:Y:S01]  /*0630*/  SYNCS.EXCH.64 URZ, [UR4+0x110], UR6 ;  /* 0x0001100604ff75b2 */ /* 0x0002e20008000100 */
[----:B------:R1:W4:Y:S01]  /*0640*/  SYNCS.EXCH.64 URZ, [UR4+0x8], UR8 ;  /* 0x0000080804ff75b2 */ /* 0x0003220008000100 */
[----:B------:R1:W1:Y:S01]  /*0650*/  SYNCS.EXCH.64 URZ, [UR4+0x118], UR6 ;  /* 0x0001180604ff75b2 */ /* 0x0002620008000100 */
        /* <DEDUP_REMOVED lines=64> */
[----:B--234-:R-:W-:Y:S01]  /*0a60*/  NOP ;  /* 0x0000000000007918 */ /* 0x01cfe20000000000 */
.L_x_10:
[----:B-1----:R-:W-:Y:S05]  /*0a70*/  BSYNC.RECONVERGENT B0 ;  /* 0x0000000000007941 */ /* 0x002fea0003800200 */
.L_x_9:
[----:B------:R-:W1:Y:S01]  /*0a80*/  SHFL.IDX PT, R2, R148, RZ, 0x1f ;  /* 0x00001fff94027589 */ /* 0x000e6200000e0000 */
[----:B------:R-:W-:Y:S01]  /*0a90*/  NOP ;  /* 0x0000000000007918 */ /* 0x000fe20000000000 */
[----:B-1----:R-:W-:-:S13]  /*0aa0*/  ISETP.NE.AND P0, PT, R2, 0x1, PT ;  /* 0x000000010200780c */ /* 0x002fda0003f05270 */
[----:B------:R-:W-:Y:S05]  /*0ab0*/  @P0 BRA `(.L_x_11) ;  /* 0x0000000000400947 */ /* 0x000fea0003800000 */
        /* <DEDUP_REMOVED lines=9> */
[----:B------:R-:W-:Y:S01]  /*0b50*/  USHF.L.U32 UR6, UR6, 0x1, URZ ;  /* 0x0000000106067899 */ /* 0x000fe200080006ff */
[----:B------:R-:W-:Y:S01]  /*0b60*/  ELECT P0, URZ, PT ;  /* 0x0000000000ff782f */ /* 0x000fe20003800000 */
[----:B-1----:R-:W-:Y:S01]  /*0b70*/  ULEA UR4, UR4, UR5, 0x18 ;  /* 0x0000000504047291 */ /* 0x002fe2000f8ec0ff */
[----:B------:R-:W1:Y:S11]  /*0b80*/  FENCE.VIEW.ASYNC.S ;  /* 0x00000000000073c6 */ /* 0x000e760000000000 */
[----:B-1----:R1:W2:Y:S01]  /*0b90*/  SYNCS.EXCH.64 URZ, [UR4+0x220], UR8 ;  /* 0x0002200804ff75b2 */ /* 0x0022a20008000100 */
[----:B------:R1:W3:Y:S01]  /*0ba0*/  SYNCS.EXCH.64 URZ, [UR4+0x228], UR6 ;  /* 0x0002280604ff75b2 */ /* 0x0002e20008000100 */
[----:B------:R-:W-:Y:S01]  /*0bb0*/  NOP ;  /* 0x0000000000007918 */ /* 0x000fe20000000000 */
.L_x_11:
[----:B------:R-:W4:Y:S01]  /*0bc0*/  SHFL.IDX PT, R2, R148, RZ, 0x1f ;  /* 0x00001fff94027589 */ /* 0x000f2200000e0000 */
[----:B------:R-:W-:Y:S01]  /*0bd0*/  NOP ;  /* 0x0000000000007918 */ /* 0x000fe20000000000 */
[----:B----4-:R-:W-:-:S13]  /*0be0*/  ISETP.NE.AND P0, PT, R2, 0x3, PT ;  /* 0x000000030200780c */ /* 0x010fda0003f05270 */
[----:B------:R-:W-:Y:S05]  /*0bf0*/  @P0 BRA `(.L_x_12) ;  /* 0x0000000000300947 */ /* 0x000fea0003800000 */
[----:B-1----:R-:W1:Y:S01]  /*0c00*/  S2UR UR6, SR_CgaCtaId ;  /* 0x00000000000679c3 */ /* 0x002e620000008800 */
[----:B------:R-:W-:Y:S01]  /*0c10*/  UMOV UR4, 0x400 ;  /* 0x0000040000047882 */ /* 0x000fe20000000000 */
[----:B------:R-:W-:Y:S01]  /*0c20*/  UMOV UR5, 0x20 ;  /* 0x0000002000057882 */ /* 0x000fe20000000000 */
[----:B------:R-:W-:Y:S01]  /*0c30*/  ELECT P0, URZ, PT ;  /* 0x0000000000ff782f */ /* 0x000fe20003800000 */
[----:B-1----:R-:W-:Y:S02]  /*0c40*/  ULEA UR6, UR6, UR4, 0x18 ;  /* 0x0000000406067291 */ /* 0x002fe4000f8ec0ff */
[----:B------:R-:W-:-:S04]  /*0c50*/  UIADD3 UR4, UPT, UPT, -UR5, 0x100000, URZ ;  /* 0x0010000005047890 */ /* 0x000fc8000fffe1ff */
[----:B------:R-:W-:Y:S02]  /*0c60*/  USHF.L.U32 UR5, UR4, 0xb, URZ ;  /* 0x0000000b04057899 */ /* 0x000fe400080006ff */
[----:B------:R-:W-:Y:S01]  /*0c70*/  USHF.L.U32 UR4, UR4, 0x1, URZ ;  /* 0x0000000104047899 */ /* 0x000fe200080006ff */
[----:B------:R-:W1:Y:S11]  /*0c80*/  FENCE.VIEW.ASYNC.S ;  /* 0x00000000000073c6 */ /* 0x000e760000000000 */
[----:B-1----:R4:W1:Y:S01]  /*0c90*/  SYNCS.EXCH.64 URZ, [UR6+0x230], UR4 ;  /* 0x0002300406ff75b2 */ /* 0x0028620008000100 */
[----:B------:R4:W1:Y:S02]  /*0ca0*/  SYNCS.EXCH.64 URZ, [UR6+0x238], UR4 ;  /* 0x0002380406ff75b2 */ /* 0x0008640008000100 */
[----:B----4-:R-:W-:Y:S01]  /*0cb0*/  NOP ;  /* 0x0000000000007918 */ /* 0x010fe20000000000 */
.L_x_12:
[----:B------:R-:W4:Y:S01]  /*0cc0*/  SHFL.IDX PT, R2, R148, RZ, 0x1f ;  /* 0x00001fff94027589 */ /* 0x000f2200000e0000 */
[----:B------:R-:W-:Y:S01]  /*0cd0*/  NOP ;  /* 0x0000000000007918 */ /* 0x000fe20000000000 */
[----:B----4-:R-:W-:-:S13]  /*0ce0*/  ISETP.NE.AND P0, PT, R2, 0x4, PT ;  /* 0x000000040200780c */ /* 0x010fda0003f05270 */
[----:B------:R-:W-:Y:S05]  /*0cf0*/  @P0 BRA `(.L_x_13) ;  /* 0x00000000004c0947 */ /* 0x000fea0003800000 */
[----:B-1----:R-:W1:Y:S01]  /*0d00*/  S2UR UR6, SR_CgaCtaId ;  /* 0x00000000000679c3 */ /* 0x002e620000008800 */
[----:B------:R-:W-:Y:S01]  /*0d10*/  UMOV UR4, 0x3a0 ;  /* 0x000003a000047882 */ /* 0x000fe20000000000 */
[----:B------:R-:W-:Y:S01]  /*0d20*/  UMOV UR5, 0x400 ;  /* 0x0000040000057882 */ /* 0x000fe20000000000 */
[----:B------:R-:W-:Y:S01]  /*0d30*/  USEL UR4, UR4, 0x320, UP3 ;  /* 0x0000032004047887 */ /* 0x000fe20009800000 */
[----:B------:R-:W-:Y:S01]  /*0d40*/  UMOV UR8, 0x1 ;  /* 0x0000000100087882 */ /* 0x000fe20000000000 */
[----:B------:R-:W-:Y:S01]  /*0d50*/  ELECT P0, URZ, PT ;  /* 0x0000000000ff782f */ /* 0x000fe20003800000 */
[----:B------:R-:W-:-:S04]  /*0d60*/  UIADD3 UR8, UPT, UPT, -UR8, 0x100000, URZ ;  /* 0x0010000008087890 */ /* 0x000fc8000fffe1ff */
[----:B------:R-:W-:Y:S02]  /*0d70*/  USHF.L.U32 UR9, UR8, 0xb, URZ ;  /* 0x0000000b08097899 */ /* 0x000fe400080006ff */
[----:B------:R-:W-:Y:S02]  /*0d80*/  USHF.L.U32 UR8, UR8, 0x1, URZ ;  /* 0x0000000108087899 */ /* 0x000fe400080006ff */
[----:B-1----:R-:W-:Y:S02]  /*0d90*/  ULEA UR6, UR6, UR5, 0x18 ;  /* 0x0000000506067291 */ /* 0x002fe4000f8ec0ff */
[----:B------:R-:W-:-:S04]  /*0da0*/  UIADD3 UR4, UPT, UPT, -UR4, 0x100000, URZ ;  /* 0x0010000004047890 */ /* 0x000fc8000fffe1ff */
[----:B------:R-:W-:Y:S02]  /*0db0*/  USHF.L.U32 UR5, UR4, 0xb, URZ ;  /* 0x0000000b04057899 */ /* 0x000fe400080006ff */
[----:B------:R-:W-:Y:S01]  /*0dc0*/  USHF.L.U32 UR4, UR4, 0x1, URZ ;  /* 0x0000000104047899 */ /* 0x000fe200080006ff */
[----:B------:R-:W1:Y:S03]  /*0dd0*/  FENCE.VIEW.ASYNC.S ;  /* 0x00000000000073c6 */ /* 0x000e660000000000 */
[----:B-1----:R4:W1:Y:S08]  /*0de0*/  SYNCS.EXCH.64 URZ, [UR6+0x240], UR8 ;  /* 0x0002400806ff75b2 */ /* 0x0028700008000100 */
[----:B------:R4:W1:Y:S01]  /*0df0*/  SYNCS.EXCH.64 URZ, [UR6+0x250], UR4 ;  /* 0x0002500406ff75b2 */ /* 0x0008620008000100 */
[----:B------:R4:W1:Y:S01]  /*0e00*/  SYNCS.EXCH.64 URZ, [UR6+0x248], UR8 ;  /* 0x0002480806ff75b2 */ /* 0x0008620008000100 */
[----:B------:R4:W1:Y:S02]  /*0e10*/  SYNCS.EXCH.64 URZ, [UR6+0x258], UR4 ;  /* 0x0002580406ff75b2 */ /* 0x0008640008000100 */
[----:B----4-:R-:W-:Y:S01]  /*0e20*/  NOP ;  /* 0x0000000000007918 */ /* 0x010fe20000000000 */
.L_x_13:
[----:B------:R-:W4:Y:S01]  /*0e30*/  SHFL.IDX PT, R2, R148, RZ, 0x1f ;  /* 0x00001fff94027589 */ /* 0x000f2200000e0000 */
[----:B------:R-:W-:Y:S01]  /*0e40*/  NOP ;  /* 0x0000000000007918 */ /* 0x000fe20000000000 */
[----:B----4-:R-:W-:-:S13]  /*0e50*/  ISETP.NE.AND P0, PT, R2, 0x5, PT ;  /* 0x000000050200780c */ /* 0x010fda0003f05270 */
[----:B------:R-:W-:Y:S05]  /*0e60*/  @P0 BRA `(.L_x_14) ;  /* 0x0000000000580947 */ /* 0x000fea0003800000 */
[----:B-1----:R-:W1:Y:S01]  /*0e70*/  S2UR UR4, SR_CgaCtaId ;  /* 0x00000000000479c3 */ /* 0x002e620000008800 */
        /* <DEDUP_REMOVED lines=12> */
[----:B-1----:R4:W1:Y:S01]  /*0f40*/  SYNCS.EXCH.64 URZ, [UR4+0x260], UR8 ;  /* 0x0002600804ff75b2 */ /* 0x0028620008000100 */
[----:B------:R4:W1:Y:S01]  /*0f50*/  SYNCS.EXCH.64 URZ, [UR4+0x280], UR6 ;  /* 0x0002800604ff75b2 */ /* 0x0008620008000100 */
[----:B------:R4:W1:Y:S01]  /*0f60*/  SYNCS.EXCH.64 URZ, [UR4+0x268], UR8 ;  /* 0x0002680804ff75b2 */ /* 0x0008620008000100 */
[----:B------:R4:W1:Y:S01]  /*0f70*/  SYNCS.EXCH.64 URZ, [UR4+0x288], UR6 ;  /* 0x0002880604ff75b2 */ /* 0x0008620008000100 */
[----:B------:R4:W1:Y:S01]  /*0f80*/  SYNCS.EXCH.64 URZ, [UR4+0x270], UR8 ;  /* 0x0002700804ff75b2 */ /* 0x0008620008000100 */
[----:B------:R4:W1:Y:S01]  /*0f90*/  SYNCS.EXCH.64 URZ, [UR4+0x290], UR6 ;  /* 0x0002900604ff75b2 */ /* 0x0008620008000100 */
[----:B------:R4:W1:Y:S01]  /*0fa0*/  SYNCS.EXCH.64 URZ, [UR4+0x278], UR8 ;  /* 0x0002780804ff75b2 */ /* 0x0008620008000100 */
[----:B------:R4:W1:Y:S02]  /*0fb0*/  SYNCS.EXCH.64 URZ, [UR4+0x298], UR6 ;  /* 0x0002980604ff75b2 */ /* 0x0008640008000100 */
[----:B----4-:R-:W-:Y:S01]  /*0fc0*/  NOP ;  /* 0x0000000000007918 */ /* 0x010fe20000000000 */
.L_x_14:
[----:B------:R-:W4:Y:S01]  /*0fd0*/  SHFL.IDX PT, R2, R148, RZ, 0x1f ;  /* 0x00001fff94027589 */ /* 0x000f2200000e0000 */
[----:B------:R-:W1:Y:S01]  /*0fe0*/  S2UR UR48, SR_CgaCtaId ;  /* 0x00000000003079c3 */ /* 0x000e620000008800 */
[----:B------:R-:W-:Y:S01]  /*0ff0*/  NOP ;  /* 0x0000000000007918 */ /* 0x000fe20000000000 */
[----:B----4-:R-:W-:-:S13]  /*1000*/  ISETP.NE.AND P0, PT, R2, 0x3, PT ;  /* 0x000000030200780c */ /* 0x010fda0003f05270 */
[----:B-1----:R-:W-:Y:S05]  /*1010*/  @P0 BRA `(.L_x_15) ;  /* 0x0000000000340947 */ /* 0x002fea0003800000 */
[----:B------:R-:W-:Y:S01]  /*1020*/  UMOV UR4, 0x400 ;  /* 0x0000040000047882 */ /* 0x000fe20000000000 */
[----:B------:R-:W-:Y:S01]  /*1030*/  UMOV UR6, 0x20 ;  /* 0x0000002000067882 */ /* 0x000fe20000000000 */
[----:B------:R-:W-:Y:S02]  /*1040*/  ULEA UR4, UR48, UR4, 0x18 ;  /* 0x0000000430047291 */ /* 0x000fe4000f8ec0ff */
[----:B------:R-:W-:-:S04]  /*1050*/  UIADD3 UR6, UPT, UPT, -UR6, 0x100000, URZ ;  /* 0x0010000006067890 */ /* 0x000fc8000fffe1ff */
[----:B------:R-:W-:Y:S02]  /*1060*/  USHF.L.U32 UR7, UR6, 0xb, URZ ;  /* 0x0000000b06077899 */ /* 0x000fe400080006ff */
[----:B------:R-:W-:Y:S01]  /*1070*/  USHF.L.U32 UR6, UR6, 0x1, URZ ;  /* 0x0000000106067899 */ /* 0x000fe200080006ff */
[----:B------:R-:W-:Y:S01]  /*1080*/  ELECT P0, URZ, PT ;  /* 0x0000000000ff782f */ /* 0x000fe20003800000 */
[----:B------:R-:W1:Y:S10]  /*1090*/  FENCE.VIEW.ASYNC.S ;  /* 0x00000000000073c6 */ /* 0x000e740000000000 */
[----:B-1----:R1:W4:Y:S01]  /*10a0*/  SYNCS.EXCH.64 URZ, [UR4+0x2a0], UR6 ;  /* 0x0002a00604ff75b2 */ /* 0x0023220008000100 */
[----:B------:R1:W1:Y:S01]  /*10b0*/  SYNCS.EXCH.64 URZ, [UR4+0x2b0], UR6 ;  /* 0x0002b00604ff75b2 */ /* 0x0002620008000100 */
[----:B------:R1:W1:Y:S01]  /*10c0*/  SYNCS.EXCH.64 URZ, [UR4+0x2a8], UR6 ;  /* 0x0002a80604ff75b2 */ /* 0x0002620008000100 */
[----:B------:R1:W1:Y:S01]  /*10d0*/  SYNCS.EXCH.64 URZ, [UR4+0x2b8], UR6 ;  /* 0x0002b80604ff75b2 */ /* 0x0002620008000100 */
[----:B------:R-:W-:Y:S01]  /*10e0*/  NOP ;  /* 0x0000000000007918 */ /* 0x000fe20000000000 */
.L_x_15:
[----:B-1----:R-:W1:Y:S01]  /*10f0*/  LDCU UR4, c[0x0][0x36c] ;  /* 0x00006d80ff0477ac */ /* 0x002e620008000800 */
[----:B------:R-:W-:Y:S01]  /*1100*/  ISETP.NE.OR P3, PT, R0, 0x2, !P3 ;  /* 0x000000020000780c */ /* 0x000fe20005f65670 */
[----:B------:R-:W-:Y:S01]  /*1110*/  NOP ;  /* 0x0000000000007918 */ /* 0x000fe20000000000 */
[----:B------:R-:W-:Y:S01]  /*1120*/  LOP3.LUT R0, R142, 0x1f, RZ, 0xc0, !PT ;  /* 0x0000001f8e007812 */ /* 0x000fe200078ec0ff */
[----:B------:R-:W-:Y:S02]  /*1130*/  UISETP.NE.AND UP4, UPT, UR22, URZ, UPT ;  /* 0x000000ff1600728c */ /* 0x000fe4000bf85270 */
[----:B-1----:R-:W-:-:S09]  /*1140*/  UISETP.EQ.U32.AND UP5, UPT, UR4, 0x1, UPT ;  /* 0x000000010400788c */ /* 0x002fd2000bfa2070 */
[----:B------:R-:W-:Y:S05]  /*1150*/  BRA.U !UP5, `(.L_x_16) ;  /* 0x000000010d087547 */ /* 0x000fea000b800000 */
[----:B--234-:R-:W-:Y:S01]  /*1160*/  UCGABAR_ARV ;  /* 0x00000000000079c7 */ /* 0x01cfe20008000000 */
[----:B------:R-:W-:Y:S05]  /*1170*/  BRA `(.L_x_17) ;  /* 0x0000000000047947 */ /* 0x000fea0003800000 */
.L_x_16:
[----:B--234-:R-:W-:Y:S01]  /*1180*/  NOP ;  /* 0x0000000000007918 */ /* 0x01cfe20000000000 */
.L_x_17:
[----:B------:R-:W1:Y:S01]  /*1190*/  S2UR UR7, SR_CTAID.X ;  /* 0x00000000000779c3 */ /* 0x000e620000002500 */
[----:B------:R-:W-:-:S05]  /*11a0*/  CS2R.32 R3, SR_CgaSize ;  /* 0x0000000000037805 */ /* 0x000fca0000008a00 */
[----:B------:R-:W-:-:S05]  /*11b0*/  IMAD R3, R3, -0xa0, RZ ;  /* 0xffffff6003037824 */ /* 0x000fca00078e02ff */
[----:B------:R-:W-:-:S14]  /*11c0*/  R2UR UR5, R3 ;  /* 0x00000000030572ca */ /* 0x000fdc00000e0000 */
[----:B------:R-:W2:Y:S01]  /*11d0*/  LDCU UR5, c[0x0][UR5+0x2b0] ;  /* 0x00005600050577ac */ /* 0x000ea20008000800 */
[----:B------:R-:W-:-:S05]  /*11e0*/  CS2R.32 R3, SR_CgaSize ;  /* 0x0000000000037805 */ /* 0x000fca0000008a00 */
[----:B------:R-:W-:-:S05]  /*11f0*/  IMAD R3, R3, -0xa0, RZ ;  /* 0xffffff6003037824 */ /* 0x000fca00078e02ff */
[----:B------:R-:W-:-:S14]  /*1200*/  R2UR UR4, R3 ;  /* 0x00000000030472ca */ /* 0x000fdc00000e0000 */
[----:B------:R-:W3:Y:S01]  /*1210*/  LDCU UR4, c[0x0][UR4+0x2b4] ;  /* 0x00005680040477ac */ /* 0x000ee20008000800 */
[----:B------:R-:W4:Y:S01]  /*1220*/  S2UR UR8, SR_CTAID.Y ;  /* 0x00000000000879c3 */ /* 0x000f220000002600 */
[----:B------:R-:W3:Y:S01]  /*1230*/  LDCU UR23, c[0x0][0xb24] ;  /* 0x00016480ff1777ac */ /* 0x000ee20008000800 */
[----:B------:R-:W-:-:S05]  /*1240*/  CS2R.32 R3, SR_CgaSize ;  /* 0x0000000000037805 */ /* 0x000fca0000008a00 */
[----:B------:R-:W-:-:S05]  /*1250*/  IMAD R3, R3, -0xa0, RZ ;  /* 0xffffff6003037824 */ /* 0x000fca00078e02ff */
[----:B------:R-:W-:-:S14]  /*1260*/  R2UR UR60, R3 ;  /* 0x00000000033c72ca */ /* 0x000fdc00000e0000 */
[----:B------:R-:W3:Y:S01]  /*1270*/  LDCU UR60, c[0x0][UR60+0x2a0] ;  /* 0x000054003c3c77ac */ /* 0x000ee20008000800 */
[----:B------:R-:W1:Y:S01]  /*1280*/  S2UR UR36, SR_CTAID.Z ;  /* 0x00000000002479c3 */ /* 0x000e620000002700 */
[----:B------:R-:W-:-:S05]  /*1290*/  CS2R.32 R3, SR_CgaSize ;  /* 0x0000000000037805 */ /* 0x000fca0000008a00 */
[----:B------:R-:W-:-:S05]  /*12a0*/  IMAD R3, R3, -0xa0, RZ ;  /* 0xffffff6003037824 */ /* 0x000fca00078e02ff */
[----:B------:R-:W-:-:S14]  /*12b0*/  R2UR UR57, R3 ;  /* 0x00000000033972ca */ /* 0x000fdc00000e0000 */
[----:B------:R-:W3:Y:S01]  /*12c0*/  LDCU UR57, c[0x0][UR57+0x2a4] ;  /* 0x00005480393977ac */ /* 0x000ee20008000800 */
[----:B------:R-:W3:Y:S01]  /*12d0*/  LDCU UR40, c[0x0][0xb24] ;  /* 0x00016480ff2877ac */ /* 0x000ee20008000800 */
[----:B-1----:R-:W-:Y:S01]  /*12e0*/  I2FP.F32.U32 R3, UR7 ;  /* 0x0000000700037c45 */ /* 0x002fe20008201000 */
[----:B------:R-:W1:Y:S04]  /*12f0*/  LDCU UR26, c[0x0][0xb30] ;  /* 0x00016600ff1a77ac */ /* 0x000e680008000800 */
[----:B--2---:R-:W-:Y:S01]  /*1300*/  FMUL R3, R3, UR5 ;  /* 0x0000000503037c20 */ /* 0x004fe20008400000 */
[----:B------:R-:W-:Y:S01]  /*1310*/  USHF.L.U32 UR24, UR48, 0xa, URZ ;  /* 0x0000000a30187899 */ /* 0x000fe200080006ff */
[----:B----4-:R-:W-:Y:S01]  /*1320*/  I2FP.F32.U32 R2, UR8 ;  /* 0x0000000800027c45 */ /* 0x010fe20008201000 */
[----:B---3--:R-:W-:-:S03]  /*1330*/  UISETP.GE.AND UP2, UPT, UR23, 0x1, UPT ;  /* 0x000000011700788c */ /* 0x008fc6000bf46270 */
[----:B------:R-:W2:Y:S01]  /*1340*/  F2I.U32.TRUNC.NTZ R3, R3 ;  /* 0x0000000300037305 */ /* 0x000ea2000020f000 */
[----:B------:R-:W-:Y:S01]  /*1350*/  UMOV UR46, UR7 ;  /* 0x00000007002e7c82 */ /* 0x000fe20008000000 */
[----:B------:R-:W-:Y:S01]  /*1360*/  FMUL R2, R2, UR4 ;  /* 0x0000000402027c20 */ /* 0x000fe20008400000 */
[----:B------:R-:W-:-:S05]  /*1370*/  UMOV UR45, UR8 ;  /* 0x00000008002d7c82 */ /* 0x000fca0008000000 */
[----:B------:R-:W3:Y:S01]  /*1380*/  F2I.U32.TRUNC.NTZ R2, R2 ;  /* 0x0000000200027305 */ /* 0x000ee2000020f000 */
[----:B--2---:R-:W-:Y:S02]  /*1390*/  R2UR UR4, R3 ;  /* 0x00000000030472ca */ /* 0x004fe400000e0000 */
[----:B---3--:R-:W-:Y:S02]  /*13a0*/  R2UR UR6, R2 ;  /* 0x00000000020672ca */ /* 0x008fe400000e0000 */
[----:B------:R-:W-:-:S09]  /*13b0*/  PRMT R2, RZ, 0x7610, R2 ;  /* 0x00007610ff027816 */ /* 0x000fd20000000002 */
[----:B------:R-:W-:-:S04]  /*13c0*/  UIADD3 UR5, UPT, UPT, -UR4, URZ, URZ ;  /* 0x000000ff04057290 */ /* 0x000fc8000fffe1ff */
[----:B------:R-:W-:Y:S02]  /*13d0*/  UIMAD UR60, UR60, UR5, UR7 ;  /* 0x000000053c3c72a4 */ /* 0x000fe4000f8e0207 */
[----:B------:R-:W-:-:S04]  /*13e0*/  UIADD3 UR4, UPT, UPT, -UR6, URZ, URZ ;  /* 0x000000ff06047290 */ /* 0x000fc8000fffe1ff */
[----:B------:R-:W-:Y:S01]  /*13f0*/  UIMAD UR57, UR57, UR4, UR8 ;  /* 0x00000004393972a4 */ /* 0x000fe2000f8e0208 */
[----:B-1----:R-:W-:Y:S11]  /*1400*/  BRA.U UP4, `(.L_x_18) ;  /* 0x0000000104407547 */ /* 0x002ff6000b800000 */
[----:B------:R-:W-:Y:S02]  /*1410*/  UISETP.NE.AND UP0, UPT, UR57, URZ, UPT ;  /* 0x000000ff3900728c */ /* 0x000fe4000bf05270 */
[----:B------:R-:W-:Y:S02]  /*1420*/  UISETP.NE.AND UP1, UPT, UR57, 0x1, UPT ;  /* 0x000000013900788c */ /* 0x000fe4000bf25270 */
[----:B------:R-:W-:Y:S02]  /*1430*/  UISETP.EQ.OR UP0, UPT, UR60, URZ, !UP0 ;  /* 0x000000ff3c00728c */ /* 0x000fe4000c702670 */
[----:B------:R-:W-:Y:S02]  /*1440*/  USEL UR5, URZ, 0x2, UP1 ;  /* 0x00000002ff057887 */ /* 0x000fe40008800000 */
[----:B------:R-:W-:Y:S02]  /*1450*/  USEL UR8, URZ, 0x1, !UP0 ;  /* 0x00000001ff087887 */ /* 0x000fe4000c000000 */
[----:B------:R-:W-:-:S02]  /*1460*/  UISETP.NE.AND UP0, UPT, UR57, 0x2, UPT ;  /* 0x000000023900788c */ /* 0x000fc4000bf05270 */
[----:B------:R-:W-:Y:S02]  /*1470*/  UISETP.NE.AND UP1, UPT, UR57, 0x3, UPT ;  /* 0x000000033900788c */ /* 0x000fe4000bf25270 */
[----:B------:R-:W-:Y:S02]  /*1480*/  USEL UR4, URZ, 0x4, UP0 ;  /* 0x00000004ff047887 */ /* 0x000fe40008000000 */
[----:B------:R-:W-:Y:S02]  /*1490*/  UISETP.NE.AND UP0, UPT, UR60, URZ, UPT ;  /* 0x000000ff3c00728c */ /* 0x000fe4000bf05270 */
[----:B------:R-:W-:Y:S02]  /*14a0*/  USEL UR6, URZ, 0x8, UP1 ;  /* 0x00000008ff067887 */ /* 0x000fe40008800000 */
[----:B------:R-:W-:Y:S02]  /*14b0*/  USEL UR7, UR5, 0x2, UP0 ;  /* 0x0000000205077887 */ /* 0x000fe40008000000 */
[----:B------:R-:W-:-:S02]  /*14c0*/  USEL UR4, UR4, 0x4, UP0 ;  /* 0x0000000404047887 */ /* 0x000fc40008000000 */
[----:B------:R-:W-:Y:S02]  /*14d0*/  USEL UR5, UR6, 0x8, UP0 ;  /* 0x0000000806057887 */ /* 0x000fe40008000000 */
[----:B------:R-:W-:-:S04]  /*14e0*/  UIADD3 UR4, UPT, UPT, UR4, UR7, UR8 ;  /* 0x0000000704047290 */ /* 0x000fc8000fffe008 */
[----:B------:R-:W-:-:S06]  /*14f0*/  UIADD3 UR4, UPT, UPT, UR4, UR5, URZ ;  /* 0x0000000504047290 */ /* 0x000fcc000fffe0ff */
[----:B------:R-:W-:Y:S02]  /*1500*/  MOV R2, UR4 ;  /* 0x0000000400027c02 */ /* 0x000fe40008000f00 */
.L_x_18:
[----:B------:R-:W-:Y:S05]  /*1510*/  BRA.U !UP2, `(.L_x_19) ;  /* 0x000000010ad47547 */ /* 0x000fea000b800000 */
[----:B------:R-:W1:Y:S01]  /*1520*/  LDCU.128 UR12, c[0x0][0xb10] ;  /* 0x00016200ff0c77ac */ /* 0x000e620008000c00 */
[----:B------:R-:W2:Y:S01]  /*1530*/  LDCU UR6, c[0x0][0x370] ;  /* 0x00006e00ff0677ac */ /* 0x000ea20008000800 */
[----:B------:R-:W3:Y:S01]  /*1540*/  LDCU UR5, c[0x0][0x374] ;  /* 0x00006e80ff0577ac */ /* 0x000ee20008000800 */
[----:B------:R-:W4:Y:S01]  /*1550*/  LDCU UR25, c[0x0][0xb0c] ;  /* 0x00016180ff1977ac */ /* 0x000f220008000800 */
[----:B------:R-:W4:Y:S01]  /*1560*/  LDCU UR4, c[0x0][0xb20] ;  /* 0x00016400ff0477ac */ /* 0x000f220008000800 */
[----:B------:R-:W4:Y:S01]  /*1570*/  LDCU.64 UR8, c[0x0][0xb28] ;  /* 0x00016500ff0877ac */ /* 0x000f220008000a00 */
[----:B-1----:R-:W-:Y:S02]  /*1580*/  UISETP.NE.AND UP0, UPT, UR14, 0x1, UPT ;  /* 0x000000010e00788c */ /* 0x002fe4000bf05270 */
[----:B---3--:R-:W-:Y:S02]  /*1590*/  UIMAD.WIDE.U32 UR10, UR5, UR15, URZ ;  /* 0x0000000f050a72a5 */ /* 0x008fe4000f8e00ff */
[----:B--2---:R-:W-:-:S02]  /*15a0*/  UIMAD.WIDE.U32 UR18, UR6, UR12, URZ ;  /* 0x0000000c061272a5 */ /* 0x004fc4000f8e00ff */
[----:B----4-:R-:W-:Y:S02]  /*15b0*/  UISETP.NE.AND UP1, UPT, UR25, 0x1, UPT ;  /* 0x000000011900788c */ /* 0x010fe4000bf25270 */
[----:B------:R-:W-:Y:S01]  /*15c0*/  UISETP.NE.AND UP2, UPT, UR23, 0x1, UPT ;  /* 0x000000011700788c */ /* 0x000fe2000bf45270 */
[----:B------:R-:W-:Y:S02]  /*15d0*/  UMOV UR10, UR11 ;  /* 0x0000000b000a7c82 */ /* 0x000fe40008000000 */
[----:B------:R-:W-:Y:S01]  /*15e0*/  UMOV UR18, UR19 ;  /* 0x0000001300127c82 */ /* 0x000fe20008000000 */
[----:B------:R-:W-:Y:S02]  /*15f0*/  @UP0 USHF.R.U32.HI UR5, URZ, UR4, UR10 ;  /* 0x00000004ff050299 */ /* 0x000fe4000801160a */
[----:B------:R-:W-:Y:S02]  /*1600*/  UIMAD.WIDE.U32 UR20, UR45, UR15, URZ ;  /* 0x0000000f2d1472a5 */ /* 0x000fe4000f8e00ff */
[----:B------:R-:W-:-:S02]  /*1610*/  UIMAD.WIDE.U32 UR10, UR5, UR8, URZ ;  /* 0x00000008050a72a5 */ /* 0x000fc4000f8e00ff */
[----:B------:R-:W-:Y:S02]  /*1620*/  @UP1 USHF.R.U32.HI UR6, URZ, UR13, UR18 ;  /* 0x0000000dff061299 */ /* 0x000fe40008011612 */
[----:B------:R-:W-:Y:S02]  /*1630*/  UIMAD.WIDE.U32 UR16, UR46, UR12, URZ ;  /* 0x0000000c2e1072a5 */ /* 0x000fe4000f8e00ff */
[----:B------:R-:W-:Y:S01]  /*1640*/  UIMAD.WIDE.U32 UR18, UR6, UR8, URZ ;  /* 0x00000008061272a5 */ /* 0x000fe2000f8e00ff */
[----:B------:R-:W-:Y:S01]  /*1650*/  UMOV UR20, UR21 ;  /* 0x0000001500147c82 */ /* 0x000fe20008000000 */
[----:B------:R-:W-:Y:S01]  /*1660*/  UMOV UR10, UR11 ;  /* 0x0000000b000a7c82 */ /* 0x000fe20008000000 */
[----:B------:R-:W-:Y:S02]  /*1670*/  USHF.R.U32.HI UR20, URZ, UR4, UR20 ;  /* 0x00000004ff147299 */ /* 0x000fe40008011614 */
[----:B------:R-:W-:Y:S02]  /*1680*/  @UP2 USHF.R.U32.HI UR5, URZ, UR9, UR10 ;  /* 0x00000009ff052299 */ /* 0x000fe4000801160a */
[----:B------:R-:W-:Y:S01]  /*1690*/  UMOV UR7, UR19 ;  /* 0x0000001300077c82 */ /* 0x000fe20008000000 */
[----:B------:R-:W-:Y:S01]  /*16a0*/  UMOV UR16, UR17 ;  /* 0x0000001100107c82 */ /* 0x000fe20008000000 */
[----:B------:R-:W-:-:S02]  /*16b0*/  @UP2 USHF.R.U32.HI UR6, URZ, UR9, UR7 ;  /* 0x00000009ff062299 */ /* 0x000fc40008011607 */
[----:B------:R-:W-:Y:S02]  /*16c0*/  USHF.R.U32.HI UR13, URZ, UR13, UR16 ;  /* 0x0000000dff0d7299 */ /* 0x000fe40008011610 */
[----:B------:R-:W-:Y:S02]  /*16d0*/  USEL UR4, UR45, UR20, !UP0 ;  /* 0x000000142d047287 */ /* 0x000fe4000c000000 */
[----:B------:R-:W-:Y:S02]  /*16e0*/  UIMAD UR7, UR5, UR23, URZ ;  /* 0x00000017050772a4 */ /* 0x000fe4000f8e02ff */
[----:B------:R-:W-:Y:S02]  /*16f0*/  USEL UR5, UR46, UR13, !UP1 ;  /* 0x0000000d2e057287 */ /* 0x000fe4000c800000 */
[----:B------:R-:W-:Y:S02]  /*1700*/  UIMAD UR12, UR6, UR23, URZ ;  /* 0x00000017060c72a4 */ /* 0x000fe4000f8e02ff */
[----:B------:R-:W-:-:S02]  /*1710*/  UISETP.GE.AND UP0, UPT, UR4, UR7, UPT ;  /* 0x000000070400728c */ /* 0x000fc4000bf06270 */
[----:B------:R-:W-:Y:S02]  /*1720*/  UIMAD.WIDE.U32 UR10, UR4, UR8, URZ ;  /* 0x00000008040a72a5 */ /* 0x000fe4000f8e00ff */
[----:B------:R-:W-:Y:S02]  /*1730*/  UISETP.GE.OR UP0, UPT, UR5, UR12, UP0 ;  /* 0x0000000c0500728c */ /* 0x000fe40008706670 */
[----:B------:R-:W-:Y:S02]  /*1740*/  UIMAD.WIDE.U32 UR12, UR5, UR8, URZ ;  /* 0x00000008050c72a5 */ /* 0x000fe4000f8e00ff */
[----:B------:R-:W-:Y:S01]  /*1750*/  UIADD3 UR10, UPT, UPT, -UR4, URZ, URZ ;  /* 0x000000ff040a7290 */ /* 0x000fe2000fffe1ff */
[----:B------:R-:W-:Y:S01]  /*1760*/  UMOV UR8, UR11 ;  /* 0x0000000b00087c82 */ /* 0x000fe20008000000 */
[----:B------:R-:W-:Y:S02]  /*1770*/  UIADD3 UR11, UPT, UPT, -UR5, URZ, URZ ;  /* 0x000000ff050b7290 */ /* 0x000fe4000fffe1ff */
[----:B------:R-:W-:-:S03]  /*1780*/  USHF.R.U32.HI UR8, URZ, UR9, UR8 ;  /* 0x00000009ff087299 */ /* 0x000fc60008011608 */
[----:B------:R-:W-:Y:S01]  /*1790*/  @!UP0 UMOV UR7, UR13 ;  /* 0x0000000d00078c82 */ /* 0x000fe20008000000 */
[----:B------:R-:W-:Y:S02]  /*17a0*/  UIMAD UR45, UR14, UR10, UR45 ;  /* 0x0000000a0e2d72a4 */ /* 0x000fe4000f8e022d */
[----:B------:R-:W-:Y:S02]  /*17b0*/  USEL UR8, UR4, UR8, !UP2 ;  /* 0x0000000804087287 */ /* 0x000fe4000d000000 */
[----:B------:R-:W-:Y:S02]  /*17c0*/  @!UP0 USHF.R.U32.HI UR7, URZ, UR9, UR7 ;  /* 0x00000009ff078299 */ /* 0x000fe40008011607 */
[----:B------:R-:W-:Y:S02]  /*17d0*/  UIADD3 UR9, UPT, UPT, -UR8, URZ, URZ ;  /* 0x000000ff08097290 */ /* 0x000fe4000fffe1ff */
[----:B------:R-:W-:Y:S02]  /*17e0*/  @!UP0 USEL UR7, UR5, UR7, !UP2 ;  /* 0x0000000705078287 */ /* 0x000fe4000d000000 */
[----:B------:R-:W-:-:S02]  /*17f0*/  UIMAD UR9, UR23, UR9, UR4 ;  /* 0x00000009170972a4 */ /* 0x000fc4000f8e0204 */
[----:B------:R-:W-:Y:S02]  /*1800*/  @!UP0 UIADD3 UR8, UPT, UPT, UR8, -UR7, URZ ;  /* 0x8000000708088290 */ /* 0x000fe4000fffe0ff */
[----:B------:R-:W-:Y:S02]  /*1810*/  @!UP0 UIMAD UR6, UR9, UR6, UR7 ;  /* 0x00000006090682a4 */ /* 0x000fe4000f8e0207 */
[----:B------:R-:W-:Y:S02]  /*1820*/  @!UP0 UIMAD UR4, UR8, UR23, UR5 ;  /* 0x00000017080482a4 */ /* 0x000fe4000f8e0205 */
[----:B------:R-:W-:Y:S02]  /*1830*/  UIMAD UR46, UR25, UR11, UR46 ;  /* 0x0000000b192e72a4 */ /* 0x000fe4000f8e022e */
[----:B------:R-:W-:Y:S01]  /*1840*/  UIMAD UR45, UR4, UR14, UR45 ;  /* 0x0000000e042d72a4 */ /* 0x000fe2000f8e022d */
[----:B------:R-:W-:Y:S02]  /*1850*/  @!UP0 UMOV UR5, UR6 ;  /* 0x0000000600058c82 */ /* 0x000fe40008000000 */
[----:B------:R-:W-:-:S12]  /*1860*/  UIMAD UR46, UR5, UR25, UR46 ;  /* 0x00000019052e72a4 */ /* 0x000fd8000f8e022e */
.L_x_19:
[----:B------:R-:W-:Y:S02]  /*1870*/  UISETP.NE.AND UP1, UPT, UR26, 0x1, UPT ;  /* 0x000000011a00788c */ /* 0x000fe4000bf25270 */
[----:B------:R-:W-:Y:S02]  /*1880*/  UISETP.NE.AND UP0, UPT, UR22, 0x2, UPT ;  /* 0x000000021600788c */ /* 0x000fe4000bf05270 */
[----:B------:R-:W-:-:S05]  /*1890*/  ULOP3.LUT UR24, UR24, 0xc00, URZ, 0xc0, !UPT ;  /* 0x00000c0018187892 */ /* 0x000fca000f8ec0ff */
[----:B------:R-:W-:Y:S07]  /*18a0*/  BRA.U UP1, `(.L_x_20) ;  /* 0x0000000101447547 */ /* 0x000fee000b800000 */
[----:B------:R-:W1:Y:S01]  /*18b0*/  LDCU.128 UR8, c[0x0][0xb10] ;  /* 0x00016200ff0877ac */ /* 0x000e620008000c00 */
[----:B------:R-:W2:Y:S01]  /*18c0*/  LDCU UR12, c[0x0][0xb0c] ;  /* 0x00016180ff0c77ac */ /* 0x000ea20008000800 */
[----:B------:R-:W3:Y:S01]  /*18d0*/  LDCU UR13, c[0x0][0xb20] ;  /* 0x00016400ff0d77ac */ /* 0x000ee20008000800 */
[----:B-1----:R-:W-:Y:S02]  /*18e0*/  UIMAD.WIDE.U32 UR6, UR46, UR8, URZ ;  /* 0x000000082e0672a5 */ /* 0x002fe4000f8e00ff */
[----:B------:R-:W-:Y:S02]  /*18f0*/  UIMAD.WIDE.U32 UR4, UR45, UR11, URZ ;  /* 0x0000000b2d0472a5 */ /* 0x000fe4000f8e00ff */
[----:B--2---:R-:W-:Y:S02]  /*1900*/  UISETP.NE.AND UP2, UPT, UR12, 0x1, UPT ;  /* 0x000000010c00788c */ /* 0x004fe4000bf45270 */
[----:B------:R-:W-:Y:S01]  /*1910*/  UISETP.NE.AND UP1, UPT, UR10, 0x1, UPT ;  /* 0x000000010a00788c */ /* 0x000fe2000bf25270 */
[----:B------:R-:W-:-:S02]  /*1920*/  UMOV UR6, UR7 ;  /* 0x0000000700067c82 */ /* 0x000fc40008000000 */
[----:B------:R-:W-:Y:S01]  /*1930*/  UMOV UR4, UR5 ;  /* 0x0000000500047c82 */ /* 0x000fe20008000000 */
[----:B------:R-:W-:Y:S02]  /*1940*/  USHF.R.U32.HI UR6, URZ, UR9, UR6 ;  /* 0x00000009ff067299 */ /* 0x000fe40008011606 */
[----:B---3--:R-:W-:Y:S02]  /*1950*/  USHF.R.U32.HI UR4, URZ, UR13, UR4 ;  /* 0x0000000dff047299 */ /* 0x008fe40008011604 */
[----:B------:R-:W-:Y:S02]  /*1960*/  USEL UR5, UR46, UR6, !UP2 ;  /* 0x000000062e057287 */ /* 0x000fe4000d000000 */
[----:B------:R-:W-:-:S04]  /*1970*/  USEL UR4, UR45, UR4, !UP1 ;  /* 0x000000042d047287 */ /* 0x000fc8000c800000 */
[----:B------:R-:W-:Y:S02]  /*1980*/  UIADD3 UR6, UPT, UPT, UR5, -UR4, URZ ;  /* 0x8000000405067290 */ /* 0x000fe4000fffe0ff */
[----:B------:R-:W-:Y:S02]  /*1990*/  UIADD3 UR4, UPT, UPT, -UR5, UR4, URZ ;  /* 0x0000000405047290 */ /* 0x000fe4000fffe1ff */
[----:B------:R-:W-:Y:S02]  /*19a0*/  UIMAD UR45, UR6, UR10, UR45 ;  /* 0x0000000a062d72a4 */ /* 0x000fe4000f8e022d */
[----:B------:R-:W-:-:S12]  /*19b0*/  UIMAD UR46, UR4, UR12, UR46 ;  /* 0x0000000c042e72a4 */ /* 0x000fd8000f8e022e */
.L_x_20:
[----:B------:R-:W-:Y:S05]  /*19c0*/  BRA.U !UP5, `(.L_x_21) ;  /* 0x000000010d0c7547 */ /* 0x000fea000b800000 */
[----:B------:R-:W-:Y:S01]  /*19d0*/  UCGABAR_WAIT ;  /* 0x0000000000007dc7 */ /* 0x000fe20008000000 */
[----:B------:R-:W-:Y:S01]  /*19e0*/  CCTL.IVALL ;  /* 0x00000000ff00798f */ /* 0x000fe20002000000 */
[----:B------:R-:W-:Y:S05]  /*19f0*/  BRA `(.L_x_22) ;  /* 0x0000000000047947 */ /* 0x000fea0003800000 */
.L_x_21:
[----:B------:R-:W-:Y:S06]  /*1a00*/  BAR.SYNC.DEFER_BLOCKING 0x0 ;  /* 0x0000000000007b1d */ /* 0x000fec0000010000 */
.L_x_22:
[----:B------:R-:W-:Y:S05]  /*1a10*/  BRA.U UP0, `(.L_x_23) ;  /* 0x0000002100f47547 */ /* 0x000fea000b800000 */
[----:B------:R-:W1:Y:S01]  /*1a20*/  LDCU UR6, c[0x0][0x38c] ;  /* 0x00007180ff0677ac */ /* 0x000e620008000800 */
[----:B------:R-:W-:Y:S01]  /*1a30*/  PLOP3.LUT P1, PT, PT, PT, UP3, 0x80, 0x8 ;  /* 0x000000000008781c */ /* 0x000fe20003f2f038 */
[----:B------:R-:W-:Y:S01]  /*1a40*/  IMAD.MOV.U32 R12, RZ, RZ, 0x1 ;  /* 0x00000001ff0c7424 */ /* 0x000fe200078e00ff */
[----:B------:R-:W-:Y:S01]  /*1a50*/  ISETP.EQ.OR P2, PT, R0, RZ, P3 ;  /* 0x000000ff0000720c */ /* 0x000fe20001f42670 */
[----:B------:R-:W-:Y:S01]  /*1a60*/  UISETP.NE.AND UP1, UPT, UR22, URZ, UPT ;  /* 0x000000ff1600728c */ /* 0x000fe2000bf25270 */
[----:B------:R-:W-:Y:S02]  /*1a70*/  PLOP3.LUT P1, PT, P1, PT, PT, 0x8, 0x80 ;  /* 0x000000000080781c */ /* 0x000fe40000f2e170 */
[----:B------:R-:W-:Y:S01]  /*1a80*/  CS2R R10, SRZ ;  /* 0x00000000000a7805 */ /* 0x000fe2000001ff00 */
[----:B------:R-:W-:Y:S01]  /*1a90*/  IMAD.MOV.U32 R9, RZ, RZ, RZ ;  /* 0x000000ffff097224 */ /* 0x000fe200078e00ff */
[----:B------:R-:W2:Y:S01]  /*1aa0*/  LDCU UR39, c[0x0][0x370] ;  /* 0x00006e00ff2777ac */ /* 0x000ea20008000800 */
[----:B------:R-:W-:Y:S01]  /*1ab0*/  IMAD.MOV.U32 R8, RZ, RZ, 0x1 ;  /* 0x00000001ff087424 */ /* 0x000fe200078e00ff */
[----:B------:R-:W3:Y:S01]  /*1ac0*/  LDCU.64 UR28, c[0x0][0x348] ;  /* 0x00006900ff1c77ac */ /* 0x000ee20008000a00 */
[----:B------:R-:W-:-:S02]  /*1ad0*/  USHF.R.U32.HI UR44, URZ, 0x5, UR24 ;  /* 0x00000005ff2c7899 */ /* 0x000fc40008011618 */
[----:B-1----:R-:W-:Y:S02]  /*1ae0*/  UIADD3 UR5, UPT, UPT, UR6, 0x1f, URZ ;  /* 0x0000001f06057890 */ /* 0x002fe4000fffe0ff */
[----:B------:R-:W-:Y:S02]  /*1af0*/  UIADD3 UR47, UPT, UPT, UR6, 0x3e, URZ ;  /* 0x0000003e062f7890 */ /* 0x000fe4000fffe0ff */
[----:B------:R-:W-:Y:S01]  /*1b00*/  USHF.R.S32.HI UR4, URZ, 0x1f, UR5 ;  /* 0x0000001fff047899 */ /* 0x000fe20008011405 */
[----:B------:R-:W1:Y:S03]  /*1b10*/  LDCU UR38, c[0x0][0x374] ;  /* 0x00006e80ff2677ac */ /* 0x000e660008000800 */
[----:B------:R-:W-:Y:S02]  /*1b20*/  ULEA.HI UR4, UR4, UR5, URZ, 0x5 ;  /* 0x0000000504047291 */ /* 0x000fe4000f8f28ff */
[----:B------:R-:W-:-:S02]  /*1b30*/  USEL UR25, UR34, 0x2, UP1 ;  /* 0x0000000222197887 */ /* 0x000fc40008800000 */
[----:B------:R-:W-:Y:S02]  /*1b40*/  USHF.R.S32.HI UR42, URZ, 0x5, UR4 ;  /* 0x00000005ff2a7899 */ /* 0x000fe40008011404 */
[----:B------:R-:W-:Y:S02]  /*1b50*/  UIADD3 UR4, UPT, UPT, UR6, -0x1, URZ ;  /* 0xffffffff06047890 */ /* 0x000fe4000fffe0ff */
[----:B------:R-:W-:Y:S02]  /*1b60*/  UISETP.LT.U32.AND UP0, UPT, UR42, 0x22, UPT ;  /* 0x000000222a00788c */ /* 0x000fe4000bf01070 */
[----:B------:R-:W-:Y:S02]  /*1b70*/  UISETP.GE.U32.AND UP2, UPT, UR4, -0x3f, UPT ;  /* 0xffffffc10400788c */ /* 0x000fe4000bf46070 */
[----:B------:R-:W-:Y:S01]  /*1b80*/  USEL UR41, UR42, 0x22, UP0 ;  /* 0x000000222a297887 */ /* 0x000fe20008000000 */
[----:B------:R-:W-:-:S03]  /*1b90*/  UMOV UR5, URZ ;  /* 0x000000ff00057c82 */ /* 0x000fc60008000000 */
[----:B------:R-:W-:Y:S02]  /*1ba0*/  UIADD3 UR21, UPT, UPT, UR41, -0x1, URZ ;  /* 0xffffffff29157890 */ /* 0x000fe4000fffe0ff */
[----:B------:R-:W-:-:S03]  /*1bb0*/  UIADD3 UR43, UPT, UPT, UR42, -UR41, URZ ;  /* 0x800000292a2b7290 */ /* 0x000fc6000fffe0ff */
[----:B------:R-:W-:-:S04]  /*1bc0*/  @UP2 UIADD3 UR21, UPT, UPT, UR41, URZ, URZ ;  /* 0x000000ff29152290 */ /* 0x000fc8000fffe0ff */
[----:B-123--:R-:W-:-:S12]  /*1bd0*/  UIADD3 UR21, UPT, UPT, UR21, 0x1, URZ ;  /* 0x0000000115157890 */ /* 0x00efd8000fffe0ff */
.L_x_43:
[----:B------:R-:W-:Y:S01]  /*1be0*/  UISETP.NE.AND UP0, UPT, UR48, URZ, UPT ;  /* 0x000000ff3000728c */ /* 0x000fe2000bf05270 */
[----:B------:R-:W1:Y:S08]  /*1bf0*/  S2UR UR48, SR_CgaCtaId ;  /* 0x00000000003079c3 */ /* 0x000e700000008800 */
[----:B------:R-:W-:Y:S05]  /*1c00*/  BRA.U UP0, `(.L_x_24) ;  /* 0x0000000100347547 */ /* 0x000fea000b800000 */
[----:B------:R-:W2:Y:S01]  /*1c10*/  S2R R0, SR_CgaCtaId ;  /* 0x0000000000007919 */ /* 0x000ea20000008800 */
[----:B------:R-:W-:-:S04]  /*1c20*/  MOV R2, 0x400 ;  /* 0x0000040000027802 */ /* 0x000fc80000000f00 */
[----:B--2---:R-:W-:Y:S02]  /*1c30*/  LEA R0, R0, R2, 0x18 ;  /* 0x0000000200007211 */ /* 0x004fe400078ec0ff */
[----:B------:R-:W-:-:S03]  /*1c40*/  SHF.L.U32 R2, R8, 0x1f, RZ ;  /* 0x0000001f08027819 */ /* 0x000fc600000006ff */
[----:B------:R-:W-:-:S04]  /*1c50*/  IMAD R0, R9, 0x8, R0 ;  /* 0x0000000809007824 */ /* 0x000fc800078e0200 */
[----:B------:R-:W2:Y:S02]  /*1c60*/  SYNCS.PHASECHK.TRANS64.TRYWAIT P0, [R0+URZ+0x2b0], R2 ;  /* 0x0002b002000075a7 */ /* 0x000ea400080011ff */
[----:B--2---:R-:W-:Y:S05]  /*1c70*/  @!P0 BRA `(.L_x_25) ;  /* 0x0000006800088947 */ /* 0x004fea0003800000 */
.L_x_133:
[----:B------:R-:W-:Y:S01]  /*1c80*/  VIADD R9, R9, 0x1 ;  /* 0x0000000109097836 */ /* 0x000fe20000000000 */
[----:B------:R2:W-:Y:S04]  /*1c90*/  SYNCS.ARRIVE.TRANS64.A1T0 RZ, [R0+URZ+0x2a0], RZ ;  /* 0x0002a0ff00ff79a7 */ /* 0x0005e800081000ff */
[----:B------:R-:W-:-:S04]  /*1ca0*/  ISETP.NE.AND P0, PT, R9, 0x2, PT ;  /* 0x000000020900780c */ /* 0x000fc80003f05270 */
[----:B------:R-:W-:Y:S02]  /*1cb0*/  SEL R9, R9, RZ, P0 ;  /* 0x000000ff09097207 */ /* 0x000fe40000000000 */
[----:B--2---:R-:W-:-:S04]  /*1cc0*/  SEL R0, RZ, 0x1, P0 ;  /* 0x00000001ff007807 */ /* 0x004fc80000000000 */
[----:B------:R-:W-:-:S07]  /*1cd0*/  LOP3.LUT R8, R8, R0, RZ, 0x3c, !PT ;  /* 0x0000000008087212 */ /* 0x000fce00078e3cff */
.L_x_24:
[----:B------:R-:W-:Y:S01]  /*1ce0*/  UMOV UR6, 0x400 ;  /* 0x0000040000067882 */ /* 0x000fe20000000000 */
[----:B------:R-:W-:Y:S01]  /*1cf0*/  SHF.L.U32 R0, R12, 0x1f, RZ ;  /* 0x0000001f0c007819 */ /* 0x000fe200000006ff */
[----:B-1----:R-:W-:Y:S02]  /*1d00*/  ULEA UR6, UR48, UR6, 0x18 ;  /* 0x0000000630067291 */ /* 0x002fe4000f8ec0ff */
[----:B------:R-:W-:Y:S02]  /*1d10*/  UISETP.GE.U32.AND UP0, UPT, UR47, 0x3f, UPT ;  /* 0x0000003f2f00788c */ /* 0x000fe4000bf06070 */
[----:B------:R-:W-:Y:S02]  /*1d20*/  ULEA UR4, UR5, UR6, 0x3 ;  /* 0x0000000605047291 */ /* 0x000fe4000f8e18ff */
[----:B------:R-:W-:Y:S02]  /*1d30*/  USHF.L.U32 UR11, UR45, 0x6, URZ ;  /* 0x000000062d0b7899 */ /* 0x000fe400080006ff */
[----:B------:R-:W-:Y:S01]  /*1d40*/  ULEA UR35, UR46, UR44, 0x7 ;  /* 0x0000002c2e237291 */ /* 0x000fe2000f8e38ff */
[----:B------:R-:W-:-:S04]  /*1d50*/  UMOV UR13, URZ ;  /* 0x000000ff000d7c82 */ /* 0x000fc80008000000 */
[----:B------:R1:W2:Y:S01]  /*1d60*/  SYNCS.PHASECHK.TRANS64.TRYWAIT P0, [UR4+0x110], R0 ;  /* 0x00011000ff0075a7 */ /* 0x0002a20008001104 */
[----:B------:R-:W-:Y:S06]  /*1d70*/  BRA.U !UP0, `(.L_x_26) ;  /* 0x0000000108bc7547 */ /* 0x000fec000b800000 */
[----:B------:R-:W-:Y:S01]  /*1d80*/  UMOV UR7, URZ ;  /* 0x000000ff00077c82 */ /* 0x000fe20008000000 */
[----:B------:R-:W-:-:S05]  /*1d90*/  UMOV UR4, UR5 ;  /* 0x0000000500047c82 */ /* 0x000fca0008000000 */
.L_x_32:
[----:B------:R-:W-:Y:S01]  /*1da0*/  ULEA UR33, UR4, UR6, 0x3 ;  /* 0x0000000604217291 */ /* 0x000fe2000f8e18ff */
[----:B--2---:R-:W-:Y:S01]  /*1db0*/  @!P3 MOV R2, 0x1800 ;  /* 0x000018000002b802 */ /* 0x004fe20000000f00 */
[----:B--2-4-:R-:W-:Y:S10]  /*1dc0*/  @P0 BRA `(.L_x_27) ;  /* 0x00000000000c0947 */ /* 0x014ff40003800000 */
[----:B------:R-:W-:-:S04]  /*1dd0*/  SHF.L.U32 R3, R12, 0x1f, RZ ;  /* 0x0000001f0c037819 */ /* 0x000fc800000006ff */
[----:B------:R-:W2:Y:S02]  /*1de0*/  SYNCS.PHASECHK.TRANS64.TRYWAIT P0, [UR33+0x110], R3 ;  /* 0x00011003ff0075a7 */ /* 0x000ea40008001121 */
[----:B--2---:R-:W-:Y:S05]  /*1df0*/  @!P0 BRA `(.L_x_28) ;  /* 0x0000006400bc8947 */ /* 0x004fea0003800000 */
.L_x_27:
[----:B------:R2:W-:Y:S01]  /*1e00*/  @!P3 SYNCS.ARRIVE.TRANS64 RZ, [UR33], R2 ;  /* 0x00000002ffffb9a7 */ /* 0x0005e20008000021 */
[----:B------:R-:W-:-:S04]  /*1e10*/  ULOP3.LUT UR5, UR25, 0x2, URZ, 0xfc, !UPT ;  /* 0x0000000219057892 */ /* 0x000fc8000f8efcff */
[----:B------:R-:W-:-:S09]  /*1e20*/  UISETP.NE.AND UP0, UPT, UR5, 0x2, UPT ;  /* 0x000000020500788c */ /* 0x000fd2000bf05270 */
[----:B------:R-:W-:Y:S05]  /*1e30*/  BRA.U UP0, `(.L_x_29) ;  /* 0x0000000100047547 */ /* 0x000fea000b800000 */
[----:B------:R-:W-:Y:S05]  /*1e40*/  BPT.TRAP 0x1 ;  /* 0x000000040000795c */ /* 0x000fea0000300000 */
.L_x_29:
[----:B------:R-:W-:Y:S04]  /*1e50*/  BSSY.RECONVERGENT B0, `(.L_x_30) ;  /* 0x0000003000007945 */ /* 0x000fe80003800200 */
[----:B------:R-:W-:Y:S05]  /*1e60*/  @P2 BRA `(.L_x_31) ;  /* 0x0000000000042947 */ /* 0x000fea0003800000 */
[----:B------:R-:W-:Y:S05]  /*1e70*/  BPT.TRAP 0x1 ;  /* 0x000000040000795c */ /* 0x000fea0000300000 */
.L_x_31:
[----:B------:R-:W-:Y:S05]  /*1e80*/  BSYNC.RECONVERGENT B0 ;  /* 0x0000000000007941 */ /* 0x000fea0003800200 */
.L_x_30:
[----:B------:R-:W-:Y:S02]  /*1e90*/  UIADD3 UR5, UPT, UPT, UR4, 0x1, URZ ;  /* 0x0000000104057890 */ /* 0x000fe4000fffe0ff */
[----:B------:R-:W-:Y:S02]  /*1ea0*/  ULEA UR32, UR4, UR24, 0xc ;  /* 0x0000001804207291 */ /* 0x000fe4000f8e60ff */
[----:B------:R-:W-:Y:S02]  /*1eb0*/  UISETP.NE.AND UP0, UPT, UR5, 0x22, UPT ;  /* 0x000000220500788c */ /* 0x000fe4000bf05270 */
[----:B------:R-:W-:Y:S02]  /*1ec0*/  UIADD3 UR16, UP1, UPT, UR28, 0x80, URZ ;  /* 0x000000801c107890 */ /* 0x000fe4000ff3e0ff */
[----:B------:R-:W-:Y:S02]  /*1ed0*/  USEL UR9, URZ, 0x1, UP0 ;  /* 0x00000001ff097887 */ /* 0x000fe40008000000 */
[----:B------:R-:W-:-:S02]  /*1ee0*/  USEL UR5, UR5, URZ, UP0 ;  /* 0x000000ff05057287 */ /* 0x000fc40008000000 */
[----:B------:R-:W-:Y:S02]  /*1ef0*/  UIADD3 UR14, UP0, UPT, UR28, 0x180, URZ ;  /* 0x000001801c0e7890 */ /* 0x000fe4000ff1e0ff */
[----:B------:R-:W-:Y:S01]  /*1f00*/  ULEA UR8, UR5, UR6, 0x3 ;  /* 0x0000000605087291 */ /* 0x000fe2000f8e18ff */
[----:B------:R-:W-:Y:S01]  /*1f10*/  LOP3.LUT R12, R12, UR9, RZ, 0x3c, !PT ;  /* 0x000000090c0c7c12 */ /* 0x000fe2000f8e3cff */
[----:B------:R-:W-:Y:S02]  /*1f20*/  USHF.L.U32 UR34, UR7, 0x5, URZ ;  /* 0x0000000507227899 */ /* 0x000fe400080006ff */
[----:B------:R-:W-:Y:S01]  /*1f30*/  UIADD3.X UR17, UPT, UPT, URZ, UR29, URZ, UP1, !UPT ;  /* 0x0000001dff117290 */ /* 0x000fe20008ffe4ff */
[----:B-1----:R-:W-:Y:S01]  /*1f40*/  SHF.L.U32 R0, R12, 0x1f, RZ ;  /* 0x0000001f0c007819 */ /* 0x002fe200000006ff */
[----:B------:R-:W-:Y:S02]  /*1f50*/  UIADD3 UR32, UPT, UPT, UR6, 0x4600, UR32 ;  /* 0x0000460006207890 */ /* 0x000fe4000fffe020 */
[----:B------:R-:W-:Y:S01]  /*1f60*/  UIADD3.X UR15, UPT, UPT, URZ, UR29, URZ, UP0, !UPT ;  /* 0x0000001dff0f7290 */ /* 0x000fe200087fe4ff */
[----:B------:R3:W4:Y:S01]  /*1f70*/  SYNCS.PHASECHK.TRANS64.TRYWAIT P0, [UR8+0x110], R0 ;  /* 0x00011000ff0075a7 */ /* 0x0007220008001108 */
[----:B------:R-:W-:Y:S01]  /*1f80*/  ULEA UR8, UR4, UR6, 0xb ;  /* 0x0000000604087291 */ /* 0x000fe2000f8e58ff */
[----:B------:R-:W-:Y:S01]  /*1f90*/  UMOV UR13, 0xf0000 ;  /* 0x000f0000000d7882 */ /* 0x000fe20000000000 */
[----:B------:R-:W-:-:S02]  /*1fa0*/  UMOV UR18, 0x0 ;  /* 0x0000000000127882 */ /* 0x000fc40000000000 */
[----:B------:R-:W-:Y:S01]  /*1fb0*/  UIADD3 UR8, UPT, UPT, UR8, 0x26600, URZ ;  /* 0x0002660008087890 */ /* 0x000fe2000fffe0ff */
[----:B------:R-:W-:Y:S01]  /*1fc0*/  UMOV UR19, 0x10000000 ;  /* 0x1000000000137882 */ /* 0x000fe20000000000 */
[----:B------:R-:W-:Y:S01]  /*1fd0*/  UMOV UR12, UR36 ;  /* 0x00000024000c7c82 */ /* 0x000fe20008000000 */
[----:B------:R-:W-:Y:S01]  /*1fe0*/  UMOV UR9, UR33 ;  /* 0x0000002100097c82 */ /* 0x000fe20008000000 */
[----:B------:R-:W-:Y:S01]  /*1ff0*/  UMOV UR10, UR34 ;  /* 0x00000022000a7c82 */ /* 0x000fe20008000000 */
[----:B------:R1:W-:Y:S01]  /*2000*/  UTMALDG.3D.MULTICAST [UR32], [UR16], UR13, desc[UR18] ;  /* 0x00001220100073b4 */ /* 0x0003e2000801180d */
[----:B------:R-:W-:Y:S01]  /*2010*/  UIADD3 UR7, UPT, UPT, UR7, 0x1, URZ ;  /* 0x0000000107077890 */ /* 0x000fe2000fffe0ff */
[----:B------:R-:W-:-:S03]  /*2020*/  UMOV UR4, UR5 ;  /* 0x0000000500047c82 */ /* 0x000fc60008000000 */
[----:B------:R-:W-:Y:S01]  /*2030*/  UISETP.NE.AND UP0, UPT, UR7, UR21, UPT ;  /* 0x000000150700728c */ /* 0x000fe2000bf05270 */
[----:B------:R3:W-:Y:S01]  /*2040*/  UTMALDG.3D [UR8], [UR14], desc[UR18] ;  /* 0x000012080e0075b4 */ /* 0x0007e20008011000 */
[----:B-1----:R-:W-:-:S07]  /*2050*/  UMOV UR13, UR21 ;  /* 0x00000015000d7c82 */ /* 0x002fce0008000000 */
[----:B---3--:R-:W-:Y:S05]  /*2060*/  BRA.U UP0, `(.L_x_32) ;  /* 0xfffffffd004c7547 */ /* 0x008fea000b83ffff */
.L_x_26:
[----:B------:R-:W-:Y:S01]  /*2070*/  ULEA UR4, UR5, UR6, 0x3 ;  /* 0x0000000605047291 */ /* 0x000fe2000f8e18ff */
[----:B-1----:R-:W-:Y:S01]  /*2080*/  SHF.L.U32 R0, R12, 0x1f, RZ ;  /* 0x0000001f0c007819 */ /* 0x002fe200000006ff */
[----:B------:R-:W-:Y:S01]  /*2090*/  @!P1 SYNCS.ARRIVE.TRANS64.A1T0 RZ, [UR6+0x238], RZ ;  /* 0x000238ffffff99a7 */ /* 0x000fe20008100006 */
[----:B------:R-:W-:-:S06]  /*20a0*/  UISETP.GT.AND UP0, UPT, UR42, UR41, UPT ;  /* 0x000000292a00728c */ /* 0x000fcc000bf04270 */
[----:B--2-4-:R1:W2:Y:S03]  /*20b0*/  SYNCS.PHASECHK.TRANS64.TRYWAIT P0, [UR4+0x110], R0 ;  /* 0x00011000ff0075a7 */ /* 0x0142a60008001104 */
[----:B------:R-:W-:Y:S05]  /*20c0*/  BRA.U !UP0, `(.L_x_33) ;  /* 0x0000000108c07547 */ /* 0x000fea000b800000 */
[----:B------:R-:W-:Y:S01]  /*20d0*/  UIADD3 UR26, UPT, UPT, UR43, UR13, URZ ;  /* 0x0000000d2b1a7290 */ /* 0x000fe2000fffe0ff */
[----:B------:R-:W-:-:S11]  /*20e0*/  UMOV UR4, UR5 ;  /* 0x0000000500047c82 */ /* 0x000fd60008000000 */
.L_x_39:
[----:B------:R-:W-:Y:S01]  /*20f0*/  ULEA UR17, UR4, UR6, 0x3 ;  /* 0x0000000604117291 */ /* 0x000fe2000f8e18ff */
[----:B--2---:R-:W-:Y:S01]  /*2100*/  @!P3 MOV R2, 0x1800 ;  /* 0x000018000002b802 */ /* 0x004fe20000000f00 */
[----:B--2-4-:R-:W-:Y:S10]  /*2110*/  @P0 BRA `(.L_x_34) ;  /* 0x00000000000c0947 */ /* 0x014ff40003800000 */
[----:B------:R-:W-:-:S04]  /*2120*/  SHF.L.U32 R3, R12, 0x1f, RZ ;  /* 0x0000001f0c037819 */ /* 0x000fc800000006ff */
[----:B------:R-:W2:Y:S02]  /*2130*/  SYNCS.PHASECHK.TRANS64.TRYWAIT P0, [UR17+0x110], R3 ;  /* 0x00011003ff0075a7 */ /* 0x000ea40008001111 */
[----:B--2---:R-:W-:Y:S05]  /*2140*/  @!P0 BRA `(.L_x_35) ;  /* 0x0000006400008947 */ /* 0x004fea0003800000 */
.L_x_34:
[----:B------:R2:W-:Y:S01]  /*2150*/  @!P3 SYNCS.ARRIVE.TRANS64 RZ, [UR17], R2 ;  /* 0x00000002ffffb9a7 */ /* 0x0005e20008000011 */
[----:B------:R-:W-:-:S04]  /*2160*/  ULOP3.LUT UR5, UR25, 0x2, URZ, 0xfc, !UPT ;  /* 0x0000000219057892 */ /* 0x000fc8000f8efcff */
[----:B------:R-:W-:-:S09]  /*2170*/  UISETP.NE.AND UP0, UPT, UR5, 0x2, UPT ;  /* 0x000000020500788c */ /* 0x000fd2000bf05270 */
[----:B------:R-:W-:Y:S05]  /*2180*/  BRA.U UP0, `(.L_x_36) ;  /* 0x0000000100047547 */ /* 0x000fea000b800000 */
[----:B------:R-:W-:Y:S05]  /*2190*/  BPT.TRAP 0x1 ;  /* 0x000000040000795c */ /* 0x000fea0000300000 */
.L_x_36:
[----:B------:R-:W-:Y:S04]  /*21a0*/  BSSY.RECONVERGENT B0, `(.L_x_37) ;  /* 0x0000003000007945 */ /* 0x000fe80003800200 */
[----:B------:R-:W-:Y:S05]  /*21b0*/  @P2 BRA `(.L_x_38) ;  /* 0x0000000000042947 */ /* 0x000fea0003800000 */
[----:B------:R-:W-:Y:S05]  /*21c0*/  BPT.TRAP 0x1 ;  /* 0x000000040000795c */ /* 0x000fea0000300000 */
.L_x_38:
[----:B------:R-:W-:Y:S05]  /*21d0*/  BSYNC.RECONVERGENT B0 ;  /* 0x0000000000007941 */ /* 0x000fea0003800200 */
.L_x_37:
[----:B------:R-:W-:Y:S02]  /*21e0*/  UIADD3 UR5, UPT, UPT, UR4, 0x1, URZ ;  /* 0x0000000104057890 */ /* 0x000fe4000fffe0ff */
[----:B------:R-:W-:Y:S02]  /*21f0*/  ULEA UR16, UR4, UR24, 0xc ;  /* 0x0000001804107291 */ /* 0x000fe4000f8e60ff */
[----:B------:R-:W-:Y:S02]  /*2200*/  UISETP.NE.AND UP0, UPT, UR5, 0x22, UPT ;  /* 0x000000220500788c */ /* 0x000fe4000bf05270 */
[----:B------:R-:W-:Y:S02]  /*2210*/  UIADD3 UR22, UP1, UPT, UR28, 0x80, URZ ;  /* 0x000000801c167890 */ /* 0x000fe4000ff3e0ff */
[----:B------:R-:W-:Y:S02]  /*2220*/  USEL UR8, URZ, 0x1, UP0 ;  /* 0x00000001ff087887 */ /* 0x000fe40008000000 */
[----:B------:R-:W-:-:S02]  /*2230*/  USEL UR5, UR5, URZ, UP0 ;  /* 0x000000ff05057287 */ /* 0x000fc40008000000 */
[----:B------:R-:W-:Y:S02]  /*2240*/  UIADD3 UR14, UP0, UPT, UR28, 0x180, URZ ;  /* 0x000001801c0e7890 */ /* 0x000fe4000ff1e0ff */
[----:B------:R-:W-:Y:S01]  /*2250*/  LOP3.LUT R12, R12, UR8, RZ, 0x3c, !PT ;  /* 0x000000080c0c7c12 */ /* 0x000fe2000f8e3cff */
[----:B------:R-:W-:Y:S02]  /*2260*/  ULEA UR7, UR5, UR6, 0x3 ;  /* 0x0000000605077291 */ /* 0x000fe4000f8e18ff */
[----:B------:R-:W-:Y:S01]  /*2270*/  ULEA UR8, UR4, UR6, 0xb ;  /* 0x0000000604087291 */ /* 0x000fe2000f8e58ff */
[----:B-1----:R-:W-:Y:S01]  /*2280*/  SHF.L.U32 R0, R12, 0x1f, RZ ;  /* 0x0000001f0c007819 */ /* 0x002fe200000006ff */
[----:B------:R-:W-:Y:S02]  /*2290*/  USHF.L.U32 UR18, UR13, 0x5, URZ ;  /* 0x000000050d127899 */ /* 0x000fe400080006ff */
[----:B------:R-:W-:Y:S02]  /*22a0*/  UIADD3 UR16, UPT, UPT, UR6, 0x4600, UR16 ;  /* 0x0000460006107890 */ /* 0x000fe4000fffe010 */
[----:B------:R-:W-:Y:S01]  /*22b0*/  UIADD3.X UR23, UPT, UPT, URZ, UR29, URZ, UP1, !UPT ;  /* 0x0000001dff177290 */ /* 0x000fe20008ffe4ff */
[----:B------:R3:W4:Y:S01]  /*22c0*/  SYNCS.PHASECHK.TRANS64.TRYWAIT P0, [UR7+0x110], R0 ;  /* 0x00011000ff0075a7 */ /* 0x0007220008001107 */
[----:B------:R-:W-:-:S02]  /*22d0*/  UIADD3 UR8, UPT, UPT, UR8, 0x26600, URZ ;  /* 0x0002660008087890 */ /* 0x000fc4000fffe0ff */
[----:B------:R-:W-:Y:S01]  /*22e0*/  UIADD3.X UR15, UPT, UPT, URZ, UR29, URZ, UP0, !UPT ;  /* 0x0000001dff0f7290 */ /* 0x000fe200087fe4ff */
[----:B------:R-:W-:Y:S01]  /*22f0*/  UMOV UR7, 0xf0000 ;  /* 0x000f000000077882 */ /* 0x000fe20000000000 */
[----:B------:R-:W-:Y:S01]  /*2300*/  UMOV UR30, 0x0 ;  /* 0x00000000001e7882 */ /* 0x000fe20000000000 */
[----:B------:R-:W-:Y:S01]  /*2310*/  UMOV UR31, 0x10000000 ;  /* 0x10000000001f7882 */ /* 0x000fe20000000000 */
[----:B------:R-:W-:Y:S01]  /*2320*/  UMOV UR19, UR35 ;  /* 0x0000002300137c82 */ /* 0x000fe20008000000 */
[----:B------:R-:W-:Y:S01]  /*2330*/  UMOV UR20, UR36 ;  /* 0x0000002400147c82 */ /* 0x000fe20008000000 */
[----:B------:R-:W-:Y:S01]  /*2340*/  UMOV UR12, UR36 ;  /* 0x00000024000c7c82 */ /* 0x000fe20008000000 */
[----:B------:R-:W-:Y:S01]  /*2350*/  UMOV UR9, UR17 ;  /* 0x0000001100097c82 */ /* 0x000fe20008000000 */
[----:B------:R-:W-:Y:S01]  /*2360*/  UMOV UR10, UR18 ;  /* 0x00000012000a7c82 */ /* 0x000fe20008000000 */
[----:B------:R3:W-:Y:S01]  /*2370*/  UTMALDG.3D.MULTICAST [UR16], [UR22], UR7, desc[UR30] ;  /* 0x00001e10160073b4 */ /* 0x0007e20008011807 */
[----:B------:R-:W-:Y:S01]  /*2380*/  UIADD3 UR13, UPT, UPT, UR13, 0x1, URZ ;  /* 0x000000010d0d7890 */ /* 0x000fe2000fffe0ff */
[----:B------:R-:W-:-:S03]  /*2390*/  UMOV UR4, UR5 ;  /* 0x0000000500047c82 */ /* 0x000fc60008000000 */
[----:B------:R-:W-:Y:S01]  /*23a0*/  UISETP.NE.AND UP0, UPT, UR13, UR26, UPT ;  /* 0x0000001a0d00728c */ /* 0x000fe2000bf05270 */
[----:B------:R3:W-:Y:S08]  /*23b0*/  UTMALDG.3D [UR8], [UR14], desc[UR30] ;  /* 0x00001e080e0075b4 */ /* 0x0007f00008011000 */
[----:B---3--:R-:W-:Y:S05]  /*23c0*/  BRA.U UP0, `(.L_x_39) ;  /* 0xfffffffd00487547 */ /* 0x008fea000b83ffff */
.L_x_33:
[C---:B------:R-:W-:Y:S01]  /*23d0*/  LEA R3, R11.reuse, UR6, 0x3 ;  /* 0x000000060b037c11 */ /* 0x040fe2000f8e18ff */
[----:B------:R-:W-:Y:S01]  /*23e0*/  NOP ;  /* 0x0000000000007918 */ /* 0x000fe20000000000 */
[----:B-1----:R-:W-:Y:S02]  /*23f0*/  SHF.L.U32 R0, R10, 0x1f, RZ ;  /* 0x0000001f0a007819 */ /* 0x002fe400000006ff */
[----:B------:R-:W-:Y:S02]  /*2400*/  LEA R4, R11, UR6, 0x4 ;  /* 0x000000060b047c11 */ /* 0x000fe4000f8e20ff */
[----:B--2-4-:R-:W1:Y:S02]  /*2410*/  SYNCS.PHASECHK.TRANS64.TRYWAIT P0, [R3+URZ+0x240], R0 ;  /* 0x00024000030075a7 */ /* 0x014e6400080011ff */
[----:B-1----:R-:W-:Y:S05]  /*2420*/  @!P0 BRA `(.L_x_40) ;  /* 0x0000006000608947 */ /* 0x002fea0003800000 */
.L_x_136:
[----:B------:R-:W2:Y:S01]  /*2430*/  LDS.128 R4, [R4+0x2d0] ;  /* 0x0002d00004047984 */ /* 0x000ea20000000c00 */
[----:B------:R-:W-:Y:S01]  /*2440*/  UISETP.GE.AND UP0, UPT, UR40, 0x1, UPT ;  /* 0x000000012800788c */ /* 0x000fe2000bf06270 */
[----:B------:R-:W-:Y:S01]  /*2450*/  @!PT LDS RZ, [RZ] ;  /* 0x00000000fffff984 */ /* 0x000fe20000000800 */
[----:B------:R-:W-:Y:S01]  /*2460*/  @!PT LDS RZ, [RZ] ;  /* 0x00000000fffff984 */ /* 0x000fe20000000800 */
[----:B------:R-:W-:Y:S01]  /*2470*/  @!PT LDS RZ, [RZ] ;  /* 0x00000000fffff984 */ /* 0x000fe20000000800 */
[----:B------:R-:W-:Y:S01]  /*2480*/  @!PT LDS RZ, [RZ] ;  /* 0x00000000fffff984 */ /* 0x000fe20000000800 */
[----:B------:R3:W-:Y:S06]  /*2490*/  MEMBAR.ALL.CTA ;  /* 0x0000000000007992 */ /* 0x0007ec0000008000 */
[----:B---3--:R-:W3:Y:S01]  /*24a0*/  FENCE.VIEW.ASYNC.S ;  /* 0x00000000000073c6 */ /* 0x008ee20000000000 */
[----:B--2---:R-:W-:-:S13]  /*24b0*/  LOP3.LUT P0, RZ, R6, 0x1, RZ, 0xc0, !PT ;  /* 0x0000000106ff7812 */ /* 0x004fda000780c0ff */
[----:B---3--:R-:W-:Y:S01]  /*24c0*/  VOTEU.ANY UP1, P0 ;  /* 0x0000000000ff7886 */ /* 0x008fe20000020100 */
[----:B------:R-:W-:-:S13]  /*24d0*/  PLOP3.LUT P0, PT, PT, PT, UP1, 0x80, 0x8 ;  /* 0x000000000008781c */ /* 0x000fda0003f0f018 */
[----:B-1----:R-:W-:Y:S02]  /*24e0*/  @P0 LOP3.LUT R0, R5, 0xffff, RZ, 0xc0, !PT ;  /* 0x0000ffff05000812 */ /* 0x002fe400078ec0ff */
[----:B------:R-:W-:Y:S02]  /*24f0*/  @P0 MOV R2, R4 ;  /* 0x0000000400020202 */ /* 0x000fe40000000f00 */
[----:B------:R-:W-:Y:S01]  /*2500*/  @P0 R2UR UR7, R0 ;  /* 0x00000000000702ca */ /* 0x000fe200000e0000 */
[----:B------:R-:W-:Y:S01]  /*2510*/  VIADD R0, R3, 0x250 ;  /* 0x0000025003007836 */ /* 0x000fe20000000000 */
[----:B------:R-:W-:Y:S02]  /*2520*/  @P0 SHF.R.U32.HI R4, RZ, 0x10, R5 ;  /* 0x00000010ff040819 */ /* 0x000fe40000011605 */
[----:B------:R-:W-:Y:S02]  /*2530*/  @P0 R2UR UR8, R2 ;  /* 0x00000000020802ca */ /* 0x000fe400000e0000 */
[----:B------:R-:W-:-:S02]  /*2540*/  PRMT R0, RZ, 0x654, R0 ;  /* 0x00000654ff007816 */ /* 0x000fc40000000000 */
[----:B------:R-:W-:Y:S02]  /*2550*/  @P0 R2UR UR4, R4 ;  /* 0x00000000040402ca */ /* 0x000fe400000e0000 */
[----:B------:R1:W-:Y:S03]  /*2560*/  SYNCS.ARRIVE.TRANS64.RED.A1T0 RZ, [R0+URZ], RZ ;  /* 0x000000ff00ff79a7 */ /* 0x0003e600081004ff */
[----:B------:R-:W-:-:S04]  /*2570*/  @UP1 UMOV UR27, UR7 ;  /* 0x00000007001b1c82 */ /* 0x000fc80008000000 */
[----:B------:R-:W-:-:S04]  /*2580*/  @UP1 UMOV UR37, UR8 ;  /* 0x0000000800251c82 */ /* 0x000fc80008000000 */
[----:B------:R-:W-:Y:S01]  /*2590*/  @UP1 UMOV UR36, UR4 ;  /* 0x0000000400241c82 */ /* 0x000fe20008000000 */
[----:B------:R-:W-:Y:S05]  /*25a0*/  BRA.U !UP0, `(.L_x_41) ;  /* 0x0000000108d47547 */ /* 0x000fea000b800000 */
[----:B------:R-:W2:Y:S01]  /*25b0*/  LDCU.128 UR12, c[0x0][0xb10] ;  /* 0x00016200ff0c77ac */ /* 0x000ea20008000c00 */
[----:B------:R-:W3:Y:S01]  /*25c0*/  LDCU UR26, c[0x0][0xb20] ;  /* 0x00016400ff1a77ac */ /* 0x000ee20008000800 */
[----:B------:R-:W4:Y:S01]  /*25d0*/  LDCU UR20, c[0x0][0xb0c] ;  /* 0x00016180ff1477ac */ /* 0x000f220008000800 */
[----:B------:R-:W1:Y:S01]  /*25e0*/  LDCU.64 UR10, c[0x0][0xb28] ;  /* 0x00016500ff0a77ac */ /* 0x000e620008000a00 */
[----:B------:R-:W-:Y:S02]  /*25f0*/  UISETP.NE.AND UP3, UPT, UR40, 0x1, UPT ;  /* 0x000000012800788c */ /* 0x000fe4000bf65270 */
[----:B--2---:R-:W-:Y:S02]  /*2600*/  UIMAD.WIDE.U32 UR16, UR38, UR15, URZ ;  /* 0x0000000f261072a5 */ /* 0x004fe4000f8e00ff */
[----:B------:R-:W-:Y:S02]  /*2610*/  UIMAD.WIDE.U32 UR8, UR39, UR12, URZ ;  /* 0x0000000c270872a5 */ /* 0x000fe4000f8e00ff */
[----:B------:R-:W-:-:S02]  /*2620*/  UISETP.NE.AND UP0, UPT, UR14, 0x1, UPT ;  /* 0x000000010e00788c */ /* 0x000fc4000bf05270 */
[----:B------:R-:W-:Y:S01]  /*2630*/  UIMAD.WIDE.U32 UR22, UR27, UR15, URZ ;  /* 0x0000000f1b1672a5 */ /* 0x000fe2000f8e00ff */
[----:B------:R-:W-:Y:S02]  /*2640*/  UMOV UR16, UR17 ;  /* 0x0000001100107c82 */ /* 0x000fe40008000000 */
[----:B------:R-:W-:Y:S01]  /*2650*/  UMOV UR8, UR9 ;  /* 0x0000000900087c82 */ /* 0x000fe20008000000 */
[----:B---3--:R-:W-:Y:S02]  /*2660*/  USHF.R.U32.HI UR16, URZ, UR26, UR16 ;  /* 0x0000001aff107299 */ /* 0x008fe40008011610 */
[----:B----4-:R-:W-:Y:S02]  /*2670*/  UISETP.NE.AND UP2, UPT, UR20, 0x1, UPT ;  /* 0x000000011400788c */ /* 0x010fe4000bf45270 */
[----:B------:R-:W-:Y:S02]  /*2680*/  USHF.R.U32.HI UR8, URZ, UR13, UR8 ;  /* 0x0000000dff087299 */ /* 0x000fe40008011608 */
[----:B------:R-:W-:-:S02]  /*2690*/  USEL UR7, UR38, UR16, !UP0 ;  /* 0x0000001026077287 */ /* 0x000fc4000c000000 */
[----:B------:R-:W-:Y:S02]  /*26a0*/  USEL UR8, UR39, UR8, !UP2 ;  /* 0x0000000827087287 */ /* 0x000fe4000d000000 */
[----:B-1----:R-:W-:Y:S01]  /*26b0*/  UIMAD.WIDE.U32 UR16, UR7, UR10, URZ ;  /* 0x0000000a071072a5 */ /* 0x002fe2000f8e00ff */
[----:B------:R-:W-:Y:S01]  /*26c0*/  UMOV UR4, UR23 ;  /* 0x0000001700047c82 */ /* 0x000fe20008000000 */
[----:B------:R-:W-:Y:S02]  /*26d0*/  UIMAD.WIDE.U32 UR18, UR37, UR12, URZ ;  /* 0x0000000c251272a5 */ /* 0x000fe4000f8e00ff */
[----:B------:R-:W-:-:S03]  /*26e0*/  UIMAD.WIDE.U32 UR22, UR8, UR10, URZ ;  /* 0x0000000a081672a5 */ /* 0x000fc6000f8e00ff */
[----:B------:R-:W-:Y:S01]  /*26f0*/  UMOV UR16, UR17 ;  /* 0x0000001100107c82 */ /* 0x000fe20008000000 */
[----:B------:R-:W-:Y:S02]  /*2700*/  USHF.R.U32.HI UR4, URZ, UR26, UR4 ;  /* 0x0000001aff047299 */ /* 0x000fe40008011604 */
[----:B------:R-:W-:Y:S01]  /*2710*/  @UP3 USHF.R.U32.HI UR7, URZ, UR11, UR16 ;  /* 0x0000000bff073299 */ /* 0x000fe20008011610 */
[----:B------:R-:W-:Y:S01]  /*2720*/  UMOV UR18, UR19 ;  /* 0x0000001300127c82 */ /* 0x000fe20008000000 */
[----:B------:R-:W-:Y:S01]  /*2730*/  UMOV UR22, UR23 ;  /* 0x0000001700167c82 */ /* 0x000fe20008000000 */
[----:B------:R-:W-:Y:S02]  /*2740*/  USHF.R.U32.HI UR13, URZ, UR13, UR18 ;  /* 0x0000000dff0d7299 */ /* 0x000fe40008011612 */
[----:B------:R-:W-:Y:S02]  /*2750*/  USEL UR4, UR27, UR4, !UP0 ;  /* 0x000000041b047287 */ /* 0x000fe4000c000000 */
[----:B------:R-:W-:-:S02]  /*2760*/  @UP3 USHF.R.U32.HI UR8, URZ, UR11, UR22 ;  /* 0x0000000bff083299 */ /* 0x000fc40008011616 */
[----:B------:R-:W-:Y:S02]  /*2770*/  UIMAD UR9, UR40, UR7, URZ ;  /* 0x00000007280972a4 */ /* 0x000fe4000f8e02ff */
[----:B------:R-:W-:Y:S02]  /*2780*/  USEL UR7, UR37, UR13, !UP2 ;  /* 0x0000000d25077287 */ /* 0x000fe4000d000000 */
[----:B------:R-:W-:Y:S02]  /*2790*/  UIMAD UR12, UR40, UR8, URZ ;  /* 0x00000008280c72a4 */ /* 0x000fe4000f8e02ff */
[----:B------:R-:W-:Y:S02]  /*27a0*/  UISETP.GE.AND UP0, UPT, UR4, UR9, UPT ;  /* 0x000000090400728c */ /* 0x000fe4000bf06270 */
[----:B------:R-:W-:Y:S02]  /*27b0*/  UIMAD.WIDE.U32 UR16, UR4, UR10, URZ ;  /* 0x0000000a041072a5 */ /* 0x000fe4000f8e00ff */
[----:B------:R-:W-:-:S02]  /*27c0*/  UISETP.GE.OR UP0, UPT, UR7, UR12, UP0 ;  /* 0x0000000c0700728c */ /* 0x000fc40008706670 */
        /* <DEDUP_REMOVED lines=19> */
.L_x_41:
[----:B------:R-:W2:Y:S02]  /*2900*/  LDCU UR4, c[0x0][0xb30] ;  /* 0x00016600ff0477ac */ /* 0x000ea40008000800 */
[----:B--2---:R-:W-:-:S09]  /*2910*/  UISETP.NE.AND UP0, UPT, UR4, 0x1, UPT ;  /* 0x000000010400788c */ /* 0x004fd2000bf05270 */
[----:B------:R-:W-:Y:S05]  /*2920*/  BRA.U UP0, `(.L_x_42) ;  /* 0x0000000100447547 */ /* 0x000fea000b800000 */
[----:B------:R-:W2:Y:S01]  /*2930*/  LDCU.128 UR12, c[0x0][0xb10] ;  /* 0x00016200ff0c77ac */ /* 0x000ea20008000c00 */
[----:B------:R-:W3:Y:S01]  /*2940*/  LDCU UR16, c[0x0][0xb0c] ;  /* 0x00016180ff1077ac */ /* 0x000ee20008000800 */
[----:B------:R-:W4:Y:S01]  /*2950*/  LDCU UR17, c[0x0][0xb20] ;  /* 0x00016400ff1177ac */ /* 0x000f220008000800 */
[----:B--2---:R-:W-:Y:S02]  /*2960*/  UIMAD.WIDE.U32 UR10, UR37, UR12, URZ ;  /* 0x0000000c250a72a5 */ /* 0x004fe4000f8e00ff */
[----:B------:R-:W-:Y:S02]  /*2970*/  UIMAD.WIDE.U32 UR8, UR27, UR15, URZ ;  /* 0x0000000f1b0872a5 */ /* 0x000fe4000f8e00ff */
[----:B---3--:R-:W-:Y:S02]  /*2980*/  UISETP.NE.AND UP2, UPT, UR16, 0x1, UPT ;  /* 0x000000011000788c */ /* 0x008fe4000bf45270 */
[----:B------:R-:W-:Y:S01]  /*2990*/  UISETP.NE.AND UP0, UPT, UR14, 0x1, UPT ;  /* 0x000000010e00788c */ /* 0x000fe2000bf05270 */
[----:B------:R-:W-:-:S02]  /*29a0*/  UMOV UR7, UR11 ;  /* 0x0000000b00077c82 */ /* 0x000fc40008000000 */
[----:B------:R-:W-:Y:S01]  /*29b0*/  UMOV UR4, UR9 ;  /* 0x0000000900047c82 */ /* 0x000fe20008000000 */
[----:B------:R-:W-:Y:S02]  /*29c0*/  USHF.R.U32.HI UR7, URZ, UR13, UR7 ;  /* 0x0000000dff077299 */ /* 0x000fe40008011607 */
[----:B----4-:R-:W-:Y:S02]  /*29d0*/  USHF.R.U32.HI UR4, URZ, UR17, UR4 ;  /* 0x00000011ff047299 */ /* 0x010fe40008011604 */
[----:B------:R-:W-:Y:S02]  /*29e0*/  USEL UR7, UR37, UR7, !UP2 ;  /* 0x0000000725077287 */ /* 0x000fe4000d000000 */
[----:B------:R-:W-:-:S04]  /*29f0*/  USEL UR4, UR27, UR4, !UP0 ;  /* 0x000000041b047287 */ /* 0x000fc8000c000000 */
[----:B------:R-:W-:Y:S02]  /*2a00*/  UIADD3 UR8, UPT, UPT, UR7, -UR4, URZ ;  /* 0x8000000407087290 */ /* 0x000fe4000fffe0ff */
[----:B------:R-:W-:Y:S02]  /*2a10*/  UIADD3 UR4, UPT, UPT, -UR7, UR4, URZ ;  /* 0x0000000407047290 */ /* 0x000fe4000fffe1ff */
[----:B------:R-:W-:Y:S02]  /*2a20*/  UIMAD UR27, UR8, UR14, UR27 ;  /* 0x0000000e081b72a4 */ /* 0x000fe4000f8e021b */
[----:B------:R-:W-:-:S12]  /*2a30*/  UIMAD UR37, UR4, UR16, UR37 ;  /* 0x00000010042572a4 */ /* 0x000fd8000f8e0225 */
.L_x_42:
[----:B------:R-:W-:Y:S01]  /*2a40*/  VIADD R11, R11, 0x1 ;  /* 0x000000010b0b7836 */ /* 0x000fe20000000000 */
[----:B------:R-:W-:Y:S01]  /*2a50*/  PLOP3.LUT P1, PT, PT, PT, PT, 0x80, 0x8 ;  /* 0x000000000008781c */ /* 0x000fe20003f2f070 */
[----:B------:R-:W-:Y:S02]  /*2a60*/  UIADD3 UR46, UPT, UPT, UR37, UR60, URZ ;  /* 0x0000003c252e7290 */ /* 0x000fe4000fffe0ff */
[----:B------:R-:W-:Y:S01]  /*2a70*/  UIADD3 UR45, UPT, UPT, UR27, UR57, URZ ;  /* 0x000000391b2d7290 */ /* 0x000fe2000fffe0ff */
[----:B------:R-:W-:-:S04]  /*2a80*/  ISETP.NE.AND P0, PT, R11, 0x2, PT ;  /* 0x000000020b00780c */ /* 0x000fc80003f05270 */
[----:B-1----:R-:W-:Y:S02]  /*2a90*/  SEL R0, RZ, 0x1, P0 ;  /* 0x00000001ff007807 */ /* 0x002fe40000000000 */
[----:B------:R-:W-:Y:S02]  /*2aa0*/  SEL R11, R11, RZ, P0 ;  /* 0x000000ff0b0b7207 */ /* 0x000fe40000000000 */
[----:B------:R-:W-:Y:S01]  /*2ab0*/  LOP3.LUT R10, R10, R0, RZ, 0x3c, !PT ;  /* 0x000000000a0a7212 */ /* 0x000fe200078e3cff */
[----:B------:R-:W-:Y:S06]  /*2ac0*/  BRA.U UP1, `(.L_x_43) ;  /* 0xfffffff101447547 */ /* 0x000fec000b83ffff */
[----:B------:R-:W-:Y:S01]  /*2ad0*/  UIADD3 UR7, UPT, UPT, UR6, 0x110, URZ ;  /* 0x0000011006077890 */ /* 0x000fe2000fffe0ff */
[----:B------:R-:W-:-:S03]  /*2ae0*/  SHF.L.U32 R2, R12, 0x1f, RZ ;  /* 0x0000001f0c027819 */ /* 0x000fc600000006ff */
[----:B------:R-:W-:-:S09]  /*2af0*/  ULEA UR4, UR5, UR7, 0x3 ;  /* 0x0000000705047291 */ /* 0x000fd2000f8e18ff */
[----:B------:R-:W1:Y:S02]  /*2b00*/  SYNCS.PHASECHK.TRANS64.TRYWAIT P0, [UR4], R2 ;  /* 0x00000002ff0075a7 */ /* 0x000e640008001104 */
[----:B-1----:R-:W-:Y:S05]  /*2b10*/  @!P0 BRA `(.L_x_44) ;  /* 0x0000005800b88947 */ /* 0x002fea0003800000 */
.L_x_138:
[----:B------:R-:W-:-:S04]  /*2b20*/  UIADD3 UR4, UPT, UPT, UR5, 0x1, URZ ;  /* 0x0000000105047890 */ /* 0x000fc8000fffe0ff */
[----:B------:R-:W-:-:S04]  /*2b30*/  UISETP.NE.AND UP0, UPT, UR4, 0x22, UPT ;  /* 0x000000220400788c */ /* 0x000fc8000bf05270 */
[----:B------:R-:W-:Y:S02]  /*2b40*/  USEL UR6, URZ, 0x1, UP0 ;  /* 0x00000001ff067887 */ /* 0x000fe40008000000 */
[----:B------:R-:W-:-:S04]  /*2b50*/  USEL UR4, UR4, URZ, UP0 ;  /* 0x000000ff04047287 */ /* 0x000fc80008000000 */
[----:B------:R-:W-:Y:S01]  /*2b60*/  ULEA UR5, UR4, UR7, 0x3 ;  /* 0x0000000704057291 */ /* 0x000fe2000f8e18ff */
[----:B-1----:R-:W-:-:S04]  /*2b70*/  LOP3.LUT R2, R12, UR6, RZ, 0x3c, !PT ;  /* 0x000000060c027c12 */ /* 0x002fc8000f8e3cff */
[----:B------:R-:W-:-:S04]  /*2b80*/  SHF.L.U32 R3, R2, 0x1f, RZ ;  /* 0x0000001f02037819 */ /* 0x000fc800000006ff */
[----:B------:R-:W1:Y:S02]  /*2b90*/  SYNCS.PHASECHK.TRANS64.TRYWAIT P0, [UR5], R3 ;  /* 0x00000003ff0075a7 */ /* 0x000e640008001105 */
[----:B-1----:R-:W-:Y:S05]  /*2ba0*/  @!P0 BRA `(.L_x_45) ;  /* 0x0000005800ac8947 */ /* 0x002fea0003800000 */
.L_x_140:
[----:B------:R-:W-:-:S04]  /*2bb0*/  UIADD3 UR4, UPT, UPT, UR4, 0x1, URZ ;  /* 0x0000000104047890 */ /* 0x000fc8000fffe0ff */
[----:B------:R-:W-:-:S04]  /*2bc0*/  UISETP.NE.AND UP0, UPT, UR4, 0x22, UPT ;  /* 0x000000220400788c */ /* 0x000fc8000bf05270 */
[----:B------:R-:W-:Y:S02]  /*2bd0*/  USEL UR6, URZ, 0x1, UP0 ;  /* 0x00000001ff067887 */ /* 0x000fe40008000000 */
[----:B------:R-:W-:-:S04]  /*2be0*/  USEL UR4, UR4, URZ, UP0 ;  /* 0x000000ff04047287 */ /* 0x000fc80008000000 */
[----:B------:R-:W-:Y:S01]  /*2bf0*/  ULEA UR5, UR4, UR7, 0x3 ;  /* 0x0000000704057291 */ /* 0x000fe2000f8e18ff */
[----:B------:R-:W-:-:S04]  /*2c00*/  LOP3.LUT R2, R2, UR6, RZ, 0x3c, !PT ;  /* 0x0000000602027c12 */ /* 0x000fc8000f8e3cff */
[----:B-1----:R-:W-:-:S04]  /*2c10*/  SHF.L.U32 R3, R2, 0x1f, RZ ;  /* 0x0000001f02037819 */ /* 0x002fc800000006ff */
[----:B------:R-:W1:Y:S02]  /*2c20*/  SYNCS.PHASECHK.TRANS64.TRYWAIT P0, [UR5], R3 ;  /* 0x00000003ff0075a7 */ /* 0x000e640008001105 */
[----:B-1----:R-:W-:Y:S05]  /*2c30*/  @!P0 BRA `(.L_x_46) ;  /* 0x0000005800a08947 */ /* 0x002fea0003800000 */
.L_x_142:
        /* <DEDUP_REMOVED lines=9> */
.L_x_144:
        /* <DEDUP_REMOVED lines=9> */
.L_x_146:
        /* <DEDUP_REMOVED lines=9> */
.L_x_148:
        /* <DEDUP_REMOVED lines=9> */
.L_x_150:
        /* <DEDUP_REMOVED lines=9> */
.L_x_152:
        /* <DEDUP_REMOVED lines=9> */
.L_x_154:
        /* <DEDUP_REMOVED lines=9> */
.L_x_156:
        /* <DEDUP_REMOVED lines=9> */
.L_x_158:
        /* <DEDUP_REMOVED lines=9> */
.L_x_160:
        /* <DEDUP_REMOVED lines=9> */
.L_x_162:
        /* <DEDUP_REMOVED lines=9> */
.L_x_164:
        /* <DEDUP_REMOVED lines=9> */
.L_x_166:
        /* <DEDUP_REMOVED lines=9> */
.L_x_168:
        /* <DEDUP_REMOVED lines=9> */
.L_x_170:
        /* <DEDUP_REMOVED lines=9> */
.L_x_172:
        /* <DEDUP_REMOVED lines=9> */
.L_x_174:
        /* <DEDUP_REMOVED lines=9> */
.L_x_176:
        /* <DEDUP_REMOVED lines=9> */
.L_x_178:
        /* <DEDUP_REMOVED lines=9> */
.L_x_180:
        /* <DEDUP_REMOVED lines=9> */
.L_x_182:
        /* <DEDUP_REMOVED lines=9> */
.L_x_184:
        /* <DEDUP_REMOVED lines=9> */
.L_x_186:
        /* <DEDUP_REMOVED lines=9> */
.L_x_188:
        /* <DEDUP_REMOVED lines=9> */
.L_x_190:
        /* <DEDUP_REMOVED lines=9> */
.L_x_192:
        /* <DEDUP_REMOVED lines=9> */
.L_x_194:
        /* <DEDUP_REMOVED lines=9> */
.L_x_196:
        /* <DEDUP_REMOVED lines=9> */
.L_x_198:
        /* <DEDUP_REMOVED lines=9> */
.L_x_200:
        /* <DEDUP_REMOVED lines=9> */
.L_x_202:
[----:B------:R-:W-:-:S04]  /*3d20*/  UIADD3 UR4, UPT, UPT, UR4, 0x1, URZ ;  /* 0x0000000104047890 */ /* 0x000fc8000fffe0ff */
[----:B------:R-:W-:-:S04]  /*3d30*/  UISETP.NE.AND UP0, UPT, UR4, 0x22, UPT ;  /* 0x000000220400788c */ /* 0x000fc8000bf05270 */
[----:B------:R-:W-:Y:S02]  /*3d40*/  USEL UR5, URZ, 0x1, UP0 ;  /* 0x00000001ff057887 */ /* 0x000fe40008000000 */
[----:B------:R-:W-:-:S04]  /*3d50*/  USEL UR4, UR4, URZ, UP0 ;  /* 0x000000ff04047287 */ /* 0x000fc80008000000 */
[----:B------:R-:W-:Y:S01]  /*3d60*/  ULEA UR4, UR4, UR7, 0x3 ;  /* 0x0000000704047291 */ /* 0x000fe2000f8e18ff */
[----:B------:R-:W-:-:S04]  /*3d70*/  LOP3.LUT R2, R2, UR5, RZ, 0x3c, !PT ;  /* 0x0000000502027c12 */ /* 0x000fc8000f8e3cff */
[----:B------:R-:W-:Y:S01]  /*3d80*/  SHF.L.U32 R2, R2, 0x1f, RZ ;  /* 0x0000001f02027819 */ /* 0x000fe200000006ff */
[----:B-1----:R-:W-:-:S07]  /*3d90*/  IMAD.U32 R0, RZ, RZ, UR4 ;  /* 0x00000004ff007e24 */ /* 0x002fce000f8e00ff */
.L_x_77:
[----:B-1----:R1:W2:Y:S02]  /*3da0*/  SYNCS.PHASECHK.TRANS64.TRYWAIT P0, [R0+URZ], R2 ;  /* 0x00000002000075a7 */ /* 0x0022a400080011ff */
[----:B--2---:R-:W-:Y:S05]  /*3db0*/  @!P0 NANOSLEEP.SYNCS 0x989680 ;  /* 0x009896800000895d */ /* 0x004fea0003900000 */
[----:B------:R-:W2:Y:S02]  /*3dc0*/  @!P0 SYNCS.PHASECHK.TRANS64 P0, [R0+URZ], R2 ;  /* 0x00000002000085a7 */ /* 0x000ea400080010ff */
[----:B--2---:R-:W-:Y:S05]  /*3dd0*/  @P0 EXIT ;  /* 0x000000000000094d */ /* 0x004fea0003800000 */
[----:B------:R-:W-:Y:S05]  /*3de0*/  BRA `(.L_x_77) ;  /* 0xfffffffc00ec7947 */ /* 0x000fea000383ffff */
.L_x_23:
[----:B------:R-:W-:-:S04]  /*3df0*/  UISETP.NE.AND UP0, UPT, UR48, URZ, UPT ;  /* 0x000000ff3000728c */ /* 0x000fc8000bf05270 */
[----:B------:R-:W-:-:S09]  /*3e00*/  UISETP.NE.OR UP0, UPT, UR22, 0x1, UP0 ;  /* 0x000000011600788c */ /* 0x000fd20008705670 */
[----:B------:R-:W-:Y:S05]  /*3e10*/  BRA.U UP0, `(.L_x_78) ;  /* 0x0000000500487547 */ /* 0x000fea000b800000 */
[----:B------:R-:W-:Y:S01]  /*3e20*/  ISETP.GE.U32.AND P2, PT, R0, 0x4, PT ;  /* 0x000000040000780c */ /* 0x000fe20003f46070 */
[----:B------:R-:W-:Y:S01]  /*3e30*/  IMAD.MOV.U32 R12, RZ, RZ, 0x1 ;  /* 0x00000001ff0c7424 */ /* 0x000fe200078e00ff */
[----:B------:R-:W-:Y:S02]  /*3e40*/  CS2R R10, SRZ ;  /* 0x00000000000a7805 */ /* 0x000fe4000001ff00 */
[----:B------:R-:W-:Y:S01]  /*3e50*/  CS2R R8, SRZ ;  /* 0x0000000000087805 */ /* 0x000fe2000001ff00 */
[----:B------:R-:W-:Y:S01]  /*3e60*/  UMOV UR6, 0x400 ;  /* 0x0000040000067882 */ /* 0x000fe20000000000 */
[----:B------:R-:W-:Y:S01]  /*3e70*/  UMOV UR5, URZ ;  /* 0x000000ff00057c82 */ /* 0x000fe20008000000 */
[----:B------:R-:W-:-:S12]  /*3e80*/  ULEA UR6, UR48, UR6, 0x18 ;  /* 0x0000000630067291 */ /* 0x000fd8000f8ec0ff */
.L_x_82:
[----:B------:R-:W-:Y:S02]  /*3e90*/  LEA R2, R8, UR6, 0x3 ;  /* 0x0000000608027c11 */ /* 0x000fe4000f8e18ff */
[----:B------:R-:W-:-:S03]  /*3ea0*/  SHF.L.U32 R4, R9, 0x1f, RZ ;  /* 0x0000001f09047819 */ /* 0x000fc600000006ff */
[----:B------:R-:W-:Y:S01]  /*3eb0*/  VIADD R5, R2, 0x2b0 ;  /* 0x000002b002057836 */ /* 0x000fe20000000000 */
[----:B------:R-:W1:Y:S02]  /*3ec0*/  SYNCS.PHASECHK.TRANS64.TRYWAIT P0, [R2+URZ+0x2a0], R4 ;  /* 0x0002a004020075a7 */ /* 0x000e6400080011ff */
[----:B-1----:R-:W-:Y:S05]  /*3ed0*/  @!P0 BRA `(.L_x_79) ;  /* 0x0000005000e08947 */ /* 0x002fea0003800000 */
.L_x_203:
[----:B------:R-:W-:Y:S01]  /*3ee0*/  ULEA UR4, UR5, UR6, 0x3 ;  /* 0x0000000605047291 */ /* 0x000fe2000f8e18ff */
[----:B-1----:R-:W-:Y:S01]  /*3ef0*/  PRMT R2, RZ, 0x654, R5 ;  /* 0x00000654ff027816 */ /* 0x002fe20000000005 */
[----:B------:R-:W-:Y:S01]  /*3f00*/  @!P2 IMAD.MOV.U32 R4, RZ, RZ, 0x10 ;  /* 0x00000010ff04a424 */ /* 0x000fe200078e00ff */
[----:B------:R-:W-:Y:S01]  /*3f10*/  SHF.L.U32 R5, R12, 0x1f, RZ ;  /* 0x0000001f0c057819 */ /* 0x000fe200000006ff */
[----:B------:R-:W-:Y:S01]  /*3f20*/  UIADD3 UR7, UPT, UPT, UR4, 0x240, URZ ;  /* 0x0000024004077890 */ /* 0x000fe2000fffe0ff */
[----:B------:R1:W-:Y:S05]  /*3f30*/  SYNCS.ARRIVE.TRANS64.RED.A1T0 RZ, [R2+URZ], RZ ;  /* 0x000000ff02ff79a7 */ /* 0x0003ea00081004ff */
[----:B------:R-:W-:Y:S01]  /*3f40*/  IMAD.U32 R6, RZ, RZ, UR7 ;  /* 0x00000007ff067e24 */ /* 0x000fe2000f8e00ff */
[----:B------:R-:W2:Y:S04]  /*3f50*/  SYNCS.PHASECHK.TRANS64.TRYWAIT P0, [UR4+0x250], R5 ;  /* 0x00025005ff0075a7 */ /* 0x000ea80008001104 */
[----:B------:R-:W-:Y:S01]  /*3f60*/  PRMT R6, R0, 0x654, R6 ;  /* 0x0000065400067816 */ /* 0x000fe20000000006 */
[----:B-12---:R-:W-:Y:S06]  /*3f70*/  @!P0 BRA `(.L_x_80) ;  /* 0x0000005000cc8947 */ /* 0x006fec0003800000 */
.L_x_205:
[----:B------:R-:W-:Y:S01]  /*3f80*/  ULEA UR8, UR5, UR6, 0x4 ;  /* 0x0000000605087291 */ /* 0x000fe2000f8e20ff */
[----:B------:R-:W-:Y:S01]  /*3f90*/  SEL R3, R6, R3, !P2 ;  /* 0x0000000306037207 */ /* 0x000fe20005000000 */
[----:B------:R-:W-:Y:S01]  /*3fa0*/  UIADD3 UR9, UPT, UPT, UR4, 0x240, URZ ;  /* 0x0000024004097890 */ /* 0x000fe2000fffe0ff */
[----:B-1----:R-:W-:Y:S01]  /*3fb0*/  LEA R2, R11, UR6, 0x3 ;  /* 0x000000060b027c11 */ /* 0x002fe2000f8e18ff */
[----:B------:R-:W-:Y:S01]  /*3fc0*/  UIADD3 UR8, UPT, UPT, UR8, 0x2d0, URZ ;  /* 0x000002d008087890 */ /* 0x000fe2000fffe0ff */
[----:B------:R1:W-:Y:S01]  /*3fd0*/  @!P2 SYNCS.ARRIVE.TRANS64.RED RZ, [R3+URZ], R4 ;  /* 0x0000000403ffa9a7 */ /* 0x0003e200080004ff */
[----:B------:R-:W-:Y:S01]  /*3fe0*/  UIADD3 UR4, UPT, UPT, UR5, 0x1, URZ ;  /* 0x0000000105047890 */ /* 0x000fe2000fffe0ff */
[----:B------:R-:W-:-:S03]  /*3ff0*/  VIADD R8, R8, 0x1 ;  /* 0x0000000108087836 */ /* 0x000fc60000000000 */
[----:B------:R-:W-:Y:S02]  /*4000*/  UISETP.NE.AND UP0, UPT, UR4, 0x2, UPT ;  /* 0x000000020400788c */ /* 0x000fe4000bf05270 */
[----:B------:R-:W-:Y:S01]  /*4010*/  ISETP.NE.AND P0, PT, R8, 0x2, PT ;  /* 0x000000020800780c */ /* 0x000fe20003f05270 */
[----:B------:R-:W-:Y:S06]  /*4020*/  UGETNEXTWORKID.BROADCAST [UR8], [UR9] ;  /* 0x00000000080073ca */ /* 0x000fec0008000100 */
[----:B------:R-:W-:Y:S02]  /*4030*/  USEL UR7, URZ, 0x1, UP0 ;  /* 0x00000001ff077887 */ /* 0x000fe40008000000 */
[----:B------:R-:W-:-:S04]  /*4040*/  USEL UR5, UR4, URZ, UP0 ;  /* 0x000000ff04057287 */ /* 0x000fc80008000000 */
[----:B------:R-:W-:Y:S02]  /*4050*/  LOP3.LUT R12, R12, UR7, RZ, 0x3c, !PT ;  /* 0x000000070c0c7c12 */ /* 0x000fe4000f8e3cff */
[----:B-1----:R-:W-:-:S04]  /*4060*/  SHF.L.U32 R4, R10, 0x1f, RZ ;  /* 0x0000001f0a047819 */ /* 0x002fc800000006ff */
[----:B------:R-:W1:Y:S02]  /*4070*/  SYNCS.PHASECHK.TRANS64.TRYWAIT P1, [R2+URZ+0x240], R4 ;  /* 0x00024004020075a7 */ /* 0x000e6400080211ff */
[----:B-1----:R-:W-:Y:S05]  /*4080*/  @!P1 BRA `(.L_x_81) ;  /* 0x0000005000a09947 */ /* 0x002fea0003800000 */
.L_x_206:
[C---:B-1----:R-:W-:Y:S01]  /*4090*/  LEA R4, R11.reuse, UR6, 0x4 ;  /* 0x000000060b047c11 */ /* 0x042fe2000f8e20ff */
[----:B------:R-:W-:Y:S01]  /*40a0*/  VIADD R2, R2, 0x250 ;  /* 0x0000025002027836 */ /* 0x000fe20000000000 */
[----:B------:R-:W-:Y:S01]  /*40b0*/  SEL R8, R8, RZ, P0 ;  /* 0x000000ff08087207 */ /* 0x000fe20000000000 */
[----:B------:R-:W-:-:S03]  /*40c0*/  VIADD R11, R11, 0x1 ;  /* 0x000000010b0b7836 */ /* 0x000fc60000000000 */
[----:B------:R-:W1:Y:S01]  /*40d0*/  LDS.128 R4, [R4+0x2d0] ;  /* 0x0002d00004047984 */ /* 0x000e620000000c00 */
[----:B------:R-:W-:Y:S02]  /*40e0*/  PRMT R2, RZ, 0x654, R2 ;  /* 0x00000654ff027816 */ /* 0x000fe40000000002 */
[C---:B------:R-:W-:Y:S01]  /*40f0*/  ISETP.NE.AND P1, PT, R11.reuse, 0x2, PT ;  /* 0x000000020b00780c */ /* 0x040fe20003f25270 */
[----:B------:R-:W-:Y:S01]  /*4100*/  @!PT LDS RZ, [RZ] ;  /* 0x00000000fffff984 */ /* 0x000fe20000000800 */
[----:B------:R-:W-:Y:S01]  /*4110*/  @!PT LDS RZ, [RZ] ;  /* 0x00000000fffff984 */ /* 0x000fe20000000800 */
[----:B------:R-:W-:Y:S01]  /*4120*/  @!PT LDS RZ, [RZ] ;  /* 0x00000000fffff984 */ /* 0x000fe20000000800 */
[----:B------:R-:W-:Y:S01]  /*4130*/  @!PT LDS RZ, [RZ] ;  /* 0x00000000fffff984 */ /* 0x000fe20000000800 */
[----:B------:R2:W-:Y:S06]  /*4140*/  MEMBAR.ALL.CTA ;  /* 0x0000000000007992 */ /* 0x0005ec0000008000 */
[----:B--2---:R-:W2:Y:S01]  /*4150*/  FENCE.VIEW.ASYNC.S ;  /* 0x00000000000073c6 */ /* 0x004ea20000000000 */
[----:B------:R-:W-:Y:S01]  /*4160*/  SEL R11, R11, RZ, P1 ;  /* 0x000000ff0b0b7207 */ /* 0x000fe20000800000 */
[----:B--2---:R2:W-:Y:S01]  /*4170*/  SYNCS.ARRIVE.TRANS64.RED.A1T0 RZ, [R2+URZ], RZ ;  /* 0x000000ff02ff79a7 */ /* 0x0045e200081004ff */
[----:B-1----:R-:W-:-:S02]  /*4180*/  LOP3.LUT P3, RZ, R6, 0x1, RZ, 0xc0, !PT ;  /* 0x0000000106ff7812 */ /* 0x002fc4000786c0ff */
[----:B------:R-:W-:-:S04]  /*4190*/  SEL R4, RZ, 0x1, P1 ;  /* 0x00000001ff047807 */ /* 0x000fc80000800000 */
[----:B------:R-:W-:Y:S02]  /*41a0*/  LOP3.LUT R10, R10, R4, RZ, 0x3c, !PT ;  /* 0x000000040a0a7212 */ /* 0x000fe400078e3cff */
[----:B--2---:R-:W-:-:S04]  /*41b0*/  SEL R2, RZ, 0x1, P0 ;  /* 0x00000001ff027807 */ /* 0x004fc80000000000 */
[----:B------:R-:W-:Y:S01]  /*41c0*/  LOP3.LUT R9, R9, R2, RZ, 0x3c, !PT ;  /* 0x0000000209097212 */ /* 0x000fe200078e3cff */
[----:B------:R-:W-:Y:S06]  /*41d0*/  @P3 BRA `(.L_x_82) ;  /* 0xfffffffc002c3947 */ /* 0x000fec000383ffff */
[----:B------:R-:W-:Y:S01]  /*41e0*/  ULEA UR4, UR5, UR6, 0x3 ;  /* 0x0000000605047291 */ /* 0x000fe2000f8e18ff */
[----:B------:R-:W-:-:S08]  /*41f0*/  SHF.L.U32 R2, R12, 0x1f, RZ ;  /* 0x0000001f0c027819 */ /* 0x000fd000000006ff */
[----:B------:R-:W1:Y:S02]  /*4200*/  SYNCS.PHASECHK.TRANS64 P0, [UR4+0x250], R2 ;  /* 0x00025002ff0075a7 */ /* 0x000e640008001004 */
[----:B-1----:R-:W-:Y:S05]  /*4210*/  @P0 BRA `(.L_x_83) ;  /* 0x0000000000080947 */ /* 0x002fea0003800000 */
[----:B------:R-:W1:Y:S02]  /*4220*/  SYNCS.PHASECHK.TRANS64.TRYWAIT P0, [UR4+0x250], R2 ;  /* 0x00025002ff0075a7 */ /* 0x000e640008001104 */
[----:B-1----:R-:W-:Y:S05]  /*4230*/  @!P0 BRA `(.L_x_84) ;  /* 0x0000005000488947 */ /* 0x002fea0003800000 */
.L_x_83:
[----:B------:R-:W-:-:S04]  /*4240*/  UIADD3 UR7, UPT, UPT, UR5, 0x1, URZ ;  /* 0x0000000105077890 */ /* 0x000fc8000fffe0ff */
[----:B------:R-:W-:-:S04]  /*4250*/  UISETP.NE.AND UP0, UPT, UR7, 0x2, UPT ;  /* 0x000000020700788c */ /* 0x000fc8000bf05270 */
[----:B------:R-:W-:Y:S02]  /*4260*/  USEL UR8, URZ, 0x1, UP0 ;  /* 0x00000001ff087887 */ /* 0x000fe40008000000 */
[----:B------:R-:W-:-:S04]  /*4270*/  USEL UR7, UR7, URZ, UP0 ;  /* 0x000000ff07077287 */ /* 0x000fc80008000000 */
[----:B------:R-:W-:Y:S01]  /*4280*/  ULEA UR7, UR7, UR6, 0x3 ;  /* 0x0000000607077291 */ /* 0x000fe2000f8e18ff */
[----:B-1----:R-:W-:-:S04]  /*4290*/  LOP3.LUT R2, R12, UR8, RZ, 0x3c, !PT ;  /* 0x000000080c027c12 */ /* 0x002fc8000f8e3cff */
[----:B------:R-:W-:-:S04]  /*42a0*/  SHF.L.U32 R0, R2, 0x1f, RZ ;  /* 0x0000001f02007819 */ /* 0x000fc800000006ff */
[----:B------:R-:W1:Y:S02]  /*42b0*/  SYNCS.PHASECHK.TRANS64 P0, [UR7+0x250], R0 ;  /* 0x00025000ff0075a7 */ /* 0x000e640008001007 */
[----:B-1----:R-:W-:Y:S05]  /*42c0*/  @P0 EXIT ;  /* 0x000000000000094d */ /* 0x002fea0003800000 */
[----:B------:R-:W-:Y:S02]  /*42d0*/  SHF.L.U32 R2, R2, 0x1f, RZ ;  /* 0x0000001f02027819 */ /* 0x000fe400000006ff */
[----:B------:R-:W-:-:S07]  /*42e0*/  MOV R0, UR7 ;  /* 0x0000000700007c02 */ /* 0x000fce0008000f00 */
.L_x_85:
[----:B-1----:R1:W2:Y:S02]  /*42f0*/  SYNCS.PHASECHK.TRANS64.TRYWAIT P0, [R0+URZ+0x250], R2 ;  /* 0x00025002000075a7 */ /* 0x0022a400080011ff */
[----:B--2---:R-:W-:Y:S05]  /*4300*/  @!P0 NANOSLEEP.SYNCS 0x989680 ;  /* 0x009896800000895d */ /* 0x004fea0003900000 */
[----:B------:R-:W2:Y:S02]  /*4310*/  @!P0 SYNCS.PHASECHK.TRANS64 P0, [R0+URZ+0x250], R2 ;  /* 0x00025002000085a7 */ /* 0x000ea400080010ff */
[----:B--2---:R-:W-:Y:S05]  /*4320*/  @P0 EXIT ;  /* 0x000000000000094d */ /* 0x004fea0003800000 */
[----:B------:R-:W-:Y:S05]  /*4330*/  BRA `(.L_x_85) ;  /* 0xfffffffc00ec7947 */ /* 0x000fea000383ffff */
.L_x_78:
[----:B------:R-:W-:Y:S05]  /*4340*/  BRA.U UP4, `(.L_x_86) ;  /* 0x0000000d04687547 */ /* 0x000fea000b800000 */
[----:B------:R-:W-:Y:S01]  /*4350*/  UMOV UR4, 0x40 ;  /* 0x0000004000047882 */ /* 0x000fe20000000000 */
[----:B------:R-:W-:Y:S01]  /*4360*/  NOP ;  /* 0x0000000000007918 */ /* 0x000fe20000000000 */
[----:B------:R-:W-:Y:S01]  /*4370*/  ULEA UR5, UR48, UR4, 0x18 ;  /* 0x0000000430057291 */ /* 0x000fe2000f8ec0ff */
[----:B------:R-:W-:Y:S02]  /*4380*/  UMOV UR6, 0x400 ;  /* 0x0000040000067882 */ /* 0x000fe40000000000 */
[----:B------:R-:W-:-:S06]  /*4390*/  ULEA UR6, UR48, UR6, 0x18 ;  /* 0x0000000630067291 */ /* 0x000fcc000f8ec0ff */
[----:B------:R-:W1:Y:S02]  /*43a0*/  LDS.U8 R0, [UR5+0x1c] ;  /* 0x00001c05ff007984 */ /* 0x000e640008000000 */
[----:B-1----:R-:W-:-:S13]  /*43b0*/  ISETP.NE.AND P0, PT, R0, RZ, PT ;  /* 0x000000ff0000720c */ /* 0x002fda0003f05270 */
[----:B------:R-:W-:Y:S05]  /*43c0*/  @P0 BRA `(.L_x_87) ;  /* 0x0000000000580947 */ /* 0x000fea0003800000 */
[----:B------:R-:W-:-:S13]  /*43d0*/  ELECT P0, URZ, PT ;  /* 0x0000000000ff782f */ /* 0x000fda0003800000 */
[----:B------:R-:W-:Y:S05]  /*43e0*/  @!P0 BRA `(.L_x_88) ;  /* 0x0000000000608947 */ /* 0x000fea0003800000 */
[----:B------:R-:W-:Y:S01]  /*43f0*/  UMOV UR4, 0x10 ;  /* 0x0000001000047882 */ /* 0x000fe20000000000 */
[----:B------:R-:W-:Y:S01]  /*4400*/  HFMA2 R0, -RZ, RZ, 0, 5.9604644775390625e-08 ;  /* 0x00000001ff007431 */ /* 0x000fe200000001ff */
[----:B------:R-:W-:-:S03]  /*4410*/  MOV R3, 0xffff ;  /* 0x0000ffff00037802 */ /* 0x000fc60000000f00 */
[----:B------:R-:W-:Y:S04]  /*4420*/  DEPBAR.LE SB1, 0x36 ;  /* 0x00009d800000791a */ /* 0x000fe80000000000 */
[----:B------:R-:W1:Y:S02]  /*4430*/  UTCATOMSWS.FIND_AND_SET.ALIGN UP0, UR4, UR4 ;  /* 0x00000004000475e3 */ /* 0x000e640008000800 */
[----:B-1----:R-:W-:Y:S01]  /*4440*/  MOV R4, UR4 ;  /* 0x0000000400047c02 */ /* 0x002fe20008000f00 */
[----:B------:R-:W-:Y:S06]  /*4450*/  BRA.U UP0, `(.L_x_89) ;  /* 0x0000000100187547 */ /* 0x000fec000b800000 */
.L_x_90:
[----:B------:R-:W-:Y:S05]  /*4460*/  NANOSLEEP 0x64 ;  /* 0x000000640000795d */ /* 0x000fea0003800000 */
[----:B------:R-:W-:-:S05]  /*4470*/  UMOV UR4, 0x10 ;  /* 0x0000001000047882 */ /* 0x000fca0000000000 */
[----:B------:R-:W-:Y:S04]  /*4480*/  DEPBAR.LE SB1, 0x36 ;  /* 0x00009d800000791a */ /* 0x000fe80000000000 */
[----:B------:R-:W1:Y:S02]  /*4490*/  UTCATOMSWS.FIND_AND_SET.ALIGN UP0, UR4, UR4 ;  /* 0x00000004000475e3 */ /* 0x000e640008000800 */
[----:B-1----:R-:W-:Y:S01]  /*44a0*/  MOV R4, UR4 ;  /* 0x0000000400047c02 */ /* 0x002fe20008000f00 */
[----:B------:R-:W-:Y:S05]  /*44b0*/  BRA.U !UP0, `(.L_x_90) ;  /* 0xfffffffd08e87547 */ /* 0x000fea000b83ffff */
.L_x_89:
[-C--:B------:R-:W-:Y:S02]  /*44c0*/  SHF.L.U32 R3, R3, R4.reuse, RZ ;  /* 0x0000000403037219 */ /* 0x080fe400000006ff */
[----:B------:R-:W-:Y:S01]  /*44d0*/  SHF.L.U32 R0, R0, R4, RZ ;  /* 0x0000000400007219 */ /* 0x000fe200000006ff */
[----:B------:R-:W-:Y:S02]  /*44e0*/  IMAD.SHL.U32 R4, R4, 0x20, RZ ;  /* 0x0000002004047824 */ /* 0x000fe400078e00ff */
[----:B------:R1:W-:Y:S04]  /*44f0*/  ATOMS.OR RZ, [UR5+0x14], R3 ;  /* 0x00001403ffff798c */ /* 0x0003e8000b000005 */
[----:B------:R1:W-:Y:S04]  /*4500*/  ATOMS.OR RZ, [UR5+0x18], R0 ;  /* 0x00001800ffff798c */ /* 0x0003e8000b000005 */
[----:B------:R1:W-:Y:S01]  /*4510*/  STS [UR6+0x2f0], R4 ;  /* 0x0002f004ff007988 */ /* 0x0003e20008000806 */
[----:B------:R-:W-:Y:S05]  /*4520*/  BRA `(.L_x_88) ;  /* 0x0000000000107947 */ /* 0x000fea0003800000 */
.L_x_87:
[----:B------:R-:W-:Y:S02]  /*4530*/  MOV R0, 0xffffffff ;  /* 0xffffffff00007802 */ /* 0x000fe40000000f00 */
[----:B------:R-:W-:-:S03]  /*4540*/  MOV R4, 0x4570 ;  /* 0x0000457000047802 */ /* 0x000fc60000000f00 */
[----:B------:R1:W-:Y:S04]  /*4550*/  STS [UR6+0x2f0], R0 ;  /* 0x0002f000ff007988 */ /* 0x0003e80008000806 */
[----:B-1---5:R-:W-:Y:S05]  /*4560*/  CALL.REL.NOINC `($__internal_1_$__cuda_sm10x_tcgen05_guardrail_trap_phase_invalid_during_alloc) ;  /* 0x0000005000c87944 */ /* 0x022fea0003c00000 */
.L_x_88:
[----:B------:R-:W-:Y:S05]  /*4570*/  WARPSYNC.ALL ;  /* 0x0000000000007948 */ /* 0x000fea0003800000 */
[----:B------:R-:W2:Y:S01]  /*4580*/  S2UR UR4, SR_CgaCtaId ;  /* 0x00000000000479c3 */ /* 0x000ea20000008800 */
[----:B------:R-:W-:Y:S01]  /*4590*/  UMOV UR13, 0x400 ;  /* 0x00000400000d7882 */ /* 0x000fe20000000000 */
[----:B------:R-:W-:-:S06]  /*45a0*/  NOP ;  /* 0x0000000000007918 */ /* 0x000fcc0000000000 */
[----:B------:R-:W-:Y:S06]  /*45b0*/  BAR.ARV 0x6, 0xa0 ;  /* 0x0182800000007b1d */ /* 0x000fec0000002000 */
[----:B------:R-:W3:Y:S01]  /*45c0*/  LDCU UR5, c[0x0][0x38c] ;  /* 0x00007180ff0577ac */ /* 0x000ee20008000800 */
[----:B------:R-:W-:Y:S01]  /*45d0*/  LOP3.LUT R2, R2, 0xffff, RZ, 0xc0, !PT ;  /* 0x0000ffff02027812 */ /* 0x000fe200078ec0ff */
[----:B------:R-:W-:Y:S01]  /*45e0*/  IMAD.MOV.U32 R11, RZ, RZ, 0x1 ;  /* 0x00000001ff0b7424 */ /* 0x000fe200078e00ff */
[----:B------:R-:W-:Y:S01]  /*45f0*/  CS2R R8, SRZ ;  /* 0x0000000000087805 */ /* 0x000fe2000001ff00 */
[----:B------:R-:W4:Y:S01]  /*4600*/  LDCU UR8, c[0x0][0x38c] ;  /* 0x00007180ff0877ac */ /* 0x000f220008000800 */
[----:B------:R-:W-:Y:S01]  /*4610*/  R2UR UR15, R2 ;  /* 0x00000000020f72ca */ /* 0x000fe200000e0000 */
[----:B------:R-:W-:Y:S01]  /*4620*/  IMAD.MOV.U32 R10, RZ, RZ, RZ ;  /* 0x000000ffff0a7224 */ /* 0x000fe200078e00ff */
[----:B------:R-:W-:Y:S01]  /*4630*/  UMOV UR19, URZ ;  /* 0x000000ff00137c82 */ /* 0x000fe20008000000 */
[----:B------:R-:W-:Y:S01]  /*4640*/  UMOV UR10, URZ ;  /* 0x000000ff000a7c82 */ /* 0x000fe20008000000 */
[----:B--2---:R-:W-:Y:S01]  /*4650*/  ULEA UR13, UR4, UR13, 0x18 ;  /* 0x0000000d040d7291 */ /* 0x004fe2000f8ec0ff */
[----:B------:R-:W-:Y:S01]  /*4660*/  UMOV UR20, 0x0 ;  /* 0x0000000000147882 */ /* 0x000fe20000000000 */
[----:B------:R-:W-:-:S02]  /*4670*/  UMOV UR21, 0x81004a0 ;  /* 0x081004a000157882 */ /* 0x000fc40000000000 */
[----:B------:R-:W-:Y:S02]  /*4680*/  UIADD3 UR6, UPT, UPT, UR13, 0x4600, URZ ;  /* 0x000046000d067890 */ /* 0x000fe4000fffe0ff */
[----:B------:R-:W-:Y:S02]  /*4690*/  UIADD3 UR7, UPT, UPT, UR13, 0x26600, URZ ;  /* 0x000266000d077890 */ /* 0x000fe4000fffe0ff */
[----:B---3--:R-:W-:Y:S01]  /*46a0*/  UIADD3 UR5, UPT, UPT, UR5, 0x1f, URZ ;  /* 0x0000001f05057890 */ /* 0x008fe2000fffe0ff */
[----:B-1----:R-:W1:Y:S01]  /*46b0*/  LDS R0, [UR13+0x2f0] ;  /* 0x0002f00dff007984 */ /* 0x002e620008000800 */
[----:B------:R-:W-:Y:S02]  /*46c0*/  USHF.R.U32.HI UR6, URZ, 0x4, UR6 ;  /* 0x00000004ff067899 */ /* 0x000fe40008011606 */
[----:B------:R-:W-:Y:S02]  /*46d0*/  USHF.R.S32.HI UR4, URZ, 0x1f, UR5 ;  /* 0x0000001fff047899 */ /* 0x000fe40008011405 */
[----:B------:R-:W-:-:S02]  /*46e0*/  ULOP3.LUT UR6, UR6, 0x3fff, URZ, 0xc0, !UPT ;  /* 0x00003fff06067892 */ /* 0x000fc4000f8ec0ff */
[----:B------:R-:W-:Y:S02]  /*46f0*/  ULEA.HI UR4, UR4, UR5, URZ, 0x5 ;  /* 0x0000000504047291 */ /* 0x000fe4000f8f28ff */
[----:B------:R-:W-:Y:S02]  /*4700*/  USHF.R.U32.HI UR5, URZ, 0x4, UR7 ;  /* 0x00000004ff057899 */ /* 0x000fe40008011607 */
[----:B------:R-:W-:Y:S02]  /*4710*/  USHF.R.S32.HI UR22, URZ, 0x5, UR4 ;  /* 0x00000005ff167899 */ /* 0x000fe40008011404 */
[----:B------:R-:W-:Y:S02]  /*4720*/  ULOP3.LUT UR5, UR5, 0x3fff, URZ, 0xc0, !UPT ;  /* 0x00003fff05057892 */ /* 0x000fe4000f8ec0ff */
[----:B------:R-:W-:Y:S02]  /*4730*/  UISETP.LT.AND UP0, UPT, UR22, 0x1, UPT ;  /* 0x000000011600788c */ /* 0x000fe4000bf01270 */
[----:B------:R-:W-:-:S02]  /*4740*/  ULOP3.LUT UR16, UR6, 0x10000, URZ, 0xfc, !UPT ;  /* 0x0001000006107892 */ /* 0x000fc4000f8efcff */
[----:B------:R-:W-:Y:S02]  /*4750*/  USEL UR23, UR22, 0x1, !UP0 ;  /* 0x0000000116177887 */ /* 0x000fe4000c000000 */
[----:B------:R-:W-:Y:S02]  /*4760*/  ULOP3.LUT UR17, UR5, 0x10000, URZ, 0xfc, !UPT ;  /* 0x0001000005117892 */ /* 0x000fe4000f8efcff */
[----:B------:R-:W-:Y:S02]  /*4770*/  UIADD3 UR23, UPT, UPT, -UR23, URZ, URZ ;  /* 0x000000ff17177290 */ /* 0x000fe4000fffe1ff */
[----:B----4-:R-:W-:Y:S01]  /*4780*/  UISETP.GE.AND UP4, UPT, UR8, 0x1, UPT ;  /* 0x000000010800788c */ /* 0x010fe2000bf86270 */
[----:B-1----:R-:W-:-:S15]  /*4790*/  R2UR UR24, R0 ;  /* 0x00000000001872ca */ /* 0x002fde00000e0000 */
.L_x_97:
[----:B------:R-:W-:Y:S02]  /*47a0*/  LEA R0, R10, UR13, 0x3 ;  /* 0x0000000d0a007c11 */ /* 0x000fe4000f8e18ff */
[----:B------:R-:W-:Y:S02]  /*47b0*/  SHF.L.U32 R2, R9, 0x1f, RZ ;  /* 0x0000001f09027819 */ /* 0x000fe400000006ff */
[----:B------:R-:W-:Y:S01]  /*47c0*/  PLOP3.LUT P0, PT, PT, PT, UP4, 0x80, 0x8 ;  /* 0x000000000008781c */ /* 0x000fe20003f0f048 */
[----:B------:R-:W-:Y:S01]  /*47d0*/  VIADD R3, R0, 0x250 ;  /* 0x0000025000037836 */ /* 0x000fe20000000000 */
[----:B-1----:R-:W1:Y:S02]  /*47e0*/  SYNCS.PHASECHK.TRANS64.TRYWAIT P1, [R0+URZ+0x240], R2 ;  /* 0x00024002000075a7 */ /* 0x002e6400080211ff */
[----:B-1-3--:R-:W-:Y:S09]  /*47f0*/  @!P1 BRA `(.L_x_91) ;  /* 0x0000004800f09947 */ /* 0x00aff20003800000 */
.L_x_208:
[----:B------:R-:W-:Y:S01]  /*4800*/  LEA R4, R10, UR13, 0x4 ;  /* 0x0000000d0a047c11 */ /* 0x000fe2000f8e20ff */
[----:B------:R-:W-:Y:S01]  /*4810*/  @UP4 ULEA UR4, UR10, UR13, 0x3 ;  /* 0x0000000d0a044291 */ /* 0x000fe2000f8e18ff */
[----:B------:R-:W-:Y:S01]  /*4820*/  PLOP3.LUT P2, PT, PT, PT, PT, 0x80, 0x8 ;  /* 0x000000000008781c */ /* 0x000fe20003f4f070 */
[----:B------:R-:W-:Y:S01]  /*4830*/  ULEA UR18, UR19, UR13, 0x3 ;  /* 0x0000000d13127291 */ /* 0x000fe2000f8e18ff */
[----:B------:R-:W-:Y:S02]  /*4840*/  PRMT R3, RZ, 0x654, R3 ;  /* 0x00000654ff037816 */ /* 0x000fe40000000003 */
[----:B------:R-:W2:Y:S01]  /*4850*/  LDS.128 R4, [R4+0x2d0] ;  /* 0x0002d00004047984 */ /* 0x000ea20000000c00 */
[----:B-1----:R-:W-:Y:S02]  /*4860*/  @P0 SHF.L.U32 R2, R8, 0x1f, RZ ;  /* 0x0000001f08020819 */ /* 0x002fe400000006ff */
[----:B------:R-:W-:Y:S01]  /*4870*/  SHF.L.U32 R0, R11, 0x1f, RZ ;  /* 0x0000001f0b007819 */ /* 0x000fe200000006ff */
[----:B------:R-:W-:Y:S01]  /*4880*/  @!PT LDS RZ, [RZ] ;  /* 0x00000000fffff984 */ /* 0x000fe20000000800 */
[----:B------:R-:W-:Y:S01]  /*4890*/  @!PT LDS RZ, [RZ] ;  /* 0x00000000fffff984 */ /* 0x000fe20000000800 */
[----:B------:R-:W-:Y:S01]  /*48a0*/  @!PT LDS RZ, [RZ] ;  /* 0x00000000fffff984 */ /* 0x000fe20000000800 */
[----:B------:R-:W-:Y:S01]  /*48b0*/  @!PT LDS RZ, [RZ] ;  /* 0x00000000fffff984 */ /* 0x000fe20000000800 */
[----:B------:R1:W-:Y:S06]  /*48c0*/  MEMBAR.ALL.CTA ;  /* 0x0000000000007992 */ /* 0x0003ec0000008000 */
[----:B-1----:R-:W1:Y:S02]  /*48d0*/  FENCE.VIEW.ASYNC.S ;  /* 0x00000000000073c6 */ /* 0x002e640000000000 */
[----:B-1----:R1:W-:Y:S01]  /*48e0*/  SYNCS.ARRIVE.TRANS64.RED.A1T0 RZ, [R3+URZ], RZ ;  /* 0x000000ff03ff79a7 */ /* 0x0023e200081004ff */
[----:B------:R1:W3:Y:S01]  /*48f0*/  @P0 SYNCS.PHASECHK.TRANS64.TRYWAIT P2, [UR4], R2 ;  /* 0x00000002ff0005a7 */ /* 0x0002e20008041104 */
[----:B--2---:R-:W-:Y:S01]  /*4900*/  LOP3.LUT P1, RZ, R6, 0x1, RZ, 0xc0, !PT ;  /* 0x0000000106ff7812 */ /* 0x004fe2000782c0ff */
[----:B------:R-:W2:Y:S02]  /*4910*/  SYNCS.PHASECHK.TRANS64.TRYWAIT P0, [UR18+0x280], R0 ;  /* 0x00028000ff0075a7 */ /* 0x000ea40008001112 */
[----:B-123--:R-:W-:Y:S10]  /*4920*/  @!P0 BRA `(.L_x_92) ;  /* 0x0000004800b88947 */ /* 0x00eff40003800000 */
.L_x_210:
[----:B------:R-:W-:Y:S01]  /*4930*/  IADD3 R10, PT, PT, R10, 0x1, RZ ;  /* 0x000000010a0a7810 */ /* 0x000fe20007ffe0ff */
[----:B------:R-:W-:Y:S06]  /*4940*/  BRA.U !UP4, `(.L_x_93) ;  /* 0x000000010c887547 */ /* 0x000fec000b800000 */
[----:B------:R-:W-:Y:S02]  /*4950*/  ULEA UR14, UR19, UR24, 0x6 ;  /* 0x00000018130e7291 */ /* 0x000fe4000f8e30ff */
[----:B------:R-:W-:Y:S01]  /*4960*/  UPLOP3.LUT UP2, UPT, UPT, UPT, UPT, 0x40, 0x4 ;  /* 0x000000000004789c */ /* 0x000fe20003f4e870 */
[----:B------:R-:W-:Y:S01]  /*4970*/  UMOV UR12, UR23 ;  /* 0x00000017000c7c82 */ /* 0x000fe20008000000 */
[----:B------:R-:W-:Y:S01]  /*4980*/  UMOV UR11, UR22 ;  /* 0x00000016000b7c82 */ /* 0x000fe20008000000 */
[----:B------:R-:W-:-:S08]  /*4990*/  UMOV UR5, UR10 ;  /* 0x0000000a00057c82 */ /* 0x000fd00008000000 */
.L_x_96:
[----:B------:R-:W-:Y:S02]  /*49a0*/  UIADD3 UR12, UPT, UPT, UR12, 0x1, URZ ;  /* 0x000000010c0c7890 */ /* 0x000fe4000fffe0ff */
[----:B--2---:R-:W-:Y:S02]  /*49b0*/  ULEA UR6, UR5, UR13, 0x3 ;  /* 0x0000000d05067291 */ /* 0x004fe4000f8e18ff */
[----:B------:R-:W-:Y:S01]  /*49c0*/  UISETP.NE.AND UP3, UPT, UR12, URZ, UPT ;  /* 0x000000ff0c00728c */ /* 0x000fe2000bf65270 */
[----:B---3--:R-:W-:Y:S10]  /*49d0*/  @P2 BRA `(.L_x_94) ;  /* 0x00000000000c2947 */ /* 0x008ff40003800000 */
[----:B-1----:R-:W-:Y:S04]  /*49e0*/  SHF.L.U32 R2, R8, 0x1f, RZ ;  /* 0x0000001f08027819 */ /* 0x002fe800000006ff */
[----:B------:R-:W1:Y:S02]  /*49f0*/  SYNCS.PHASECHK.TRANS64.TRYWAIT P0, [UR6], R2 ;  /* 0x00000002ff0075a7 */ /* 0x000e640008001106 */
[----:B-1----:R-:W-:Y:S05]  /*4a00*/  @!P0 BRA `(.L_x_95) ;  /* 0x0000004800988947 */ /* 0x002fea0003800000 */
.L_x_94:
[----:B------:R-:W-:Y:S01]  /*4a10*/  UISETP.NE.AND UP0, UPT, UR11, 0x1, UPT ;  /* 0x000000010b00788c */ /* 0x000fe2000bf05270 */
[----:B------:R-:W-:Y:S01]  /*4a20*/  PLOP3.LUT P2, PT, PT, PT, PT, 0x80, 0x8 ;  /* 0x000000000008781c */ /* 0x000fe20003f4f070 */
[----:B------:R-:W-:Y:S02]  /*4a30*/  UIADD3 UR4, UPT, UPT, UR5, 0x1, URZ ;  /* 0x0000000105047890 */ /* 0x000fe4000fffe0ff */
[----:B------:R-:W-:Y:S02]  /*4a40*/  ULEA UR8, UR5, UR17, 0x7 ;  /* 0x0000001105087291 */ /* 0x000fe4000f8e38ff */
[----:B------:R-:W-:Y:S01]  /*4a50*/  UISETP.NE.AND UP1, UPT, UR4, 0x22, UPT ;  /* 0x000000220400788c */ /* 0x000fe2000bf25270 */
[----:B------:R-:W-:Y:S01]  /*4a60*/  PLOP3.LUT P0, PT, PT, PT, UP0, 0x80, 0x8 ;  /* 0x000000000008781c */ /* 0x000fe20003f0f008 */
[----:B------:R-:W-:Y:S02]  /*4a70*/  UIADD3 UR11, UPT, UPT, UR11, -0x1, URZ ;  /* 0xffffffff0b0b7890 */ /* 0x000fe4000fffe0ff */
[----:B------:R-:W-:Y:S02]  /*4a80*/  USEL UR7, URZ, 0x1, UP1 ;  /* 0x00000001ff077887 */ /* 0x000fe40008800000 */
[----:B------:R-:W-:Y:S01]  /*4a90*/  USEL UR10, UR4, URZ, UP1 ;  /* 0x000000ff040a7287 */ /* 0x000fe20008800000 */
[----:B------:R-:W-:Y:S03]  /*4aa0*/  UMOV UR9, 0xc0004010 ;  /* 0xc000401000097882 */ /* 0x000fe60000000000 */
[----:B------:R-:W-:Y:S01]  /*4ab0*/  @UP0 ULEA UR4, UR10, UR13, 0x3 ;  /* 0x0000000d0a040291 */ /* 0x000fe2000f8e18ff */
[----:B------:R-:W-:Y:S01]  /*4ac0*/  LOP3.LUT R8, R8, UR7, RZ, 0x3c, !PT ;  /* 0x0000000708087c12 */ /* 0x000fe2000f8e3cff */
[----:B------:R-:W-:Y:S03]  /*4ad0*/  UMOV UR7, 0xc0004010 ;  /* 0xc000401000077882 */ /* 0x000fe60000000000 */
[----:B-1----:R-:W-:Y:S04]  /*4ae0*/  @P0 SHF.L.U32 R0, R8, 0x1f, RZ ;  /* 0x0000001f08000819 */ /* 0x002fe800000006ff */
[----:B------:R2:W3:Y:S01]  /*4af0*/  @P0 SYNCS.PHASECHK.TRANS64.TRYWAIT P2, [UR4], R0 ;  /* 0x00000000ff0005a7 */ /* 0x0004e20008041104 */
[----:B------:R-:W-:Y:S02]  /*4b00*/  UIADD3 UR4, UPT, UPT, UR6, 0x110, URZ ;  /* 0x0000011006047890 */ /* 0x000fe4000fffe0ff */
[----:B------:R-:W-:Y:S03]  /*4b10*/  ULEA UR6, UR5, UR16, 0x8 ;  /* 0x0000001005067291 */ /* 0x000fe6000f8e40ff */
[----:B------:R-:W-:Y:S06]  /*4b20*/  UMOV UR5, UR10 ;  /* 0x0000000a00057c82 */ /* 0x000fec0008000000 */
[----:B------:R2:W-:Y:S01]  /*4b30*/  UTCIMMA gdesc[UR6], gdesc[UR8], tmem[UR14], tmem[UR20], idesc[UR21], UP2 ;  /* 0x00ff1408060075ea */ /* 0x0005e2000900010e */
[----:B------:R-:W-:Y:S01]  /*4b40*/  UPLOP3.LUT UP2, UPT, UPT, UPT, UPT, 0x80, 0x8 ;  /* 0x000000000008789c */ /* 0x000fe20003f4f070 */
[----:B------:R2:W-:Y:S01]  /*4b50*/  UTCBAR.MULTICAST [UR4], URZ, UR15 ;  /* 0x000000ff040073e9 */ /* 0x0005e2000800080f */
[----:B------:R-:W-:Y:S09]  /*4b60*/  BRA.U UP3, `(.L_x_96) ;  /* 0xfffffffd038c7547 */ /* 0x000ff2000b83ffff */
.L_x_93:
[----:B--2---:R-:W-:Y:S01]  /*4b70*/  UIADD3 UR4, UPT, UPT, UR19, 0x1, URZ ;  /* 0x0000000113047890 */ /* 0x004fe2000fffe0ff */
[C---:B------:R-:W-:Y:S01]  /*4b80*/  ISETP.NE.AND P0, PT, R10.reuse, 0x2, PT ;  /* 0x000000020a00780c */ /* 0x040fe20003f05270 */
[----:B------:R-:W-:Y:S02]  /*4b90*/  UIADD3 UR5, UPT, UPT, UR18, 0x260, URZ ;  /* 0x0000026012057890 */ /* 0x000fe4000fffe0ff */
[----:B------:R-:W-:Y:S01]  /*4ba0*/  UISETP.NE.AND UP0, UPT, UR4, 0x4, UPT ;  /* 0x000000040400788c */ /* 0x000fe2000bf05270 */
[----:B-1----:R-:W-:Y:S02]  /*4bb0*/  SEL R0, RZ, 0x1, P0 ;  /* 0x00000001ff007807 */ /* 0x002fe40000000000 */
[----:B------:R-:W-:Y:S01]  /*4bc0*/  SEL R10, R10, RZ, P0 ;  /* 0x000000ff0a0a7207 */ /* 0x000fe20000000000 */
[----:B------:R-:W-:Y:S01]  /*4bd0*/  USEL UR6, URZ, 0x1, UP0 ;  /* 0x00000001ff067887 */ /* 0x000fe20008000000 */
[----:B------:R-:W-:Y:S01]  /*4be0*/  LOP3.LUT R9, R9, R0, RZ, 0x3c, !PT ;  /* 0x0000000009097212 */ /* 0x000fe200078e3cff */
[----:B------:R-:W-:Y:S01]  /*4bf0*/  USEL UR19, UR4, URZ, UP0 ;  /* 0x000000ff04137287 */ /* 0x000fe20008000000 */
[----:B------:R1:W-:Y:S03]  /*4c00*/  UTCBAR [UR5], URZ ;  /* 0x000000ff050073e9 */ /* 0x0003e600080000ff */
[----:B------:R-:W-:Y:S01]  /*4c10*/  LOP3.LUT R11, R11, UR6, RZ, 0x3c, !PT ;  /* 0x000000060b0b7c12 */ /* 0x000fe2000f8e3cff */
[----:B------:R-:W-:Y:S07]  /*4c20*/  @P1 BRA `(.L_x_97) ;  /* 0xfffffff800dc1947 */ /* 0x000fee000383ffff */
[----:B------:R-:W2:Y:S01]  /*4c30*/  S2UR UR8, SR_CgaCtaId ;  /* 0x00000000000879c3 */ /* 0x000ea20000008800 */
[----:B------:R-:W-:Y:S01]  /*4c40*/  ELECT P0, URZ, PT ;  /* 0x0000000000ff782f */ /* 0x000fe20003800000 */
[----:B------:R-:W-:Y:S01]  /*4c50*/  IMAD.MOV.U32 R0, RZ, RZ, 0x1 ;  /* 0x00000001ff007424 */ /* 0x000fe200078e00ff */
[----:B------:R-:W-:Y:S01]  /*4c60*/  UIADD3 UR13, UPT, UPT, UR13, 0x280, URZ ;  /* 0x000002800d0d7890 */ /* 0x000fe2000fffe0ff */
[----:B------:R-:W-:Y:S01]  /*4c70*/  SHF.L.U32 R2, R11, 0x1f, RZ ;  /* 0x0000001f0b027819 */ /* 0x000fe200000006ff */
[----:B------:R-:W-:-:S03]  /*4c80*/  UMOV UR4, 0x40 ;  /* 0x0000004000047882 */ /* 0x000fc60000000000 */
[----:B------:R-:W-:Y:S01]  /*4c90*/  UVIRTCOUNT.DEALLOC.SMPOOL 0x80 ;  /* 0x000000800000784c */ /* 0x000fe20000000000 */
[----:B--2---:R-:W-:Y:S02]  /*4ca0*/  ULEA UR8, UR8, UR4, 0x18 ;  /* 0x0000000408087291 */ /* 0x004fe4000f8ec0ff */
[----:B------:R-:W-:-:S07]  /*4cb0*/  ULEA UR4, UR19, UR13, 0x3 ;  /* 0x0000000d13047291 */ /* 0x000fce000f8e18ff */
[----:B------:R2:W-:Y:S02]  /*4cc0*/  @P0 STS.U8 [UR8+0x1c], R0 ;  /* 0x00001c00ff000988 */ /* 0x0005e40008000008 */
[----:B------:R-:W4:Y:S02]  /*4cd0*/  SYNCS.PHASECHK.TRANS64.TRYWAIT P0, [UR4], R2 ;  /* 0x00000002ff0075a7 */ /* 0x000f240008001104 */
[----:B--2-4-:R-:W-:Y:S05]  /*4ce0*/  @!P0 BRA `(.L_x_98) ;  /* 0x0000004400f88947 */ /* 0x014fea0003800000 */
.L_x_213:
[----:B------:R-:W-:-:S04]  /*4cf0*/  UIADD3 UR4, UPT, UPT, UR19, 0x1, URZ ;  /* 0x0000000113047890 */ /* 0x000fc8000fffe0ff */
[----:B------:R-:W-:-:S04]  /*4d00*/  UISETP.NE.AND UP0, UPT, UR4, 0x4, UPT ;  /* 0x000000040400788c */ /* 0x000fc8000bf05270 */
[----:B------:R-:W-:Y:S02]  /*4d10*/  USEL UR6, URZ, 0x1, UP0 ;  /* 0x00000001ff067887 */ /* 0x000fe40008000000 */
[----:B------:R-:W-:-:S04]  /*4d20*/  USEL UR4, UR4, URZ, UP0 ;  /* 0x000000ff04047287 */ /* 0x000fc80008000000 */
[----:B-1----:R-:W-:Y:S01]  /*4d30*/  ULEA UR5, UR4, UR13, 0x3 ;  /* 0x0000000d04057291 */ /* 0x002fe2000f8e18ff */
[----:B--2---:R-:W-:-:S04]  /*4d40*/  LOP3.LUT R2, R11, UR6, RZ, 0x3c, !PT ;  /* 0x000000060b027c12 */ /* 0x004fc8000f8e3cff */
[----:B------:R-:W-:-:S04]  /*4d50*/  SHF.L.U32 R3, R2, 0x1f, RZ ;  /* 0x0000001f02037819 */ /* 0x000fc800000006ff */
[----:B------:R-:W1:Y:S02]  /*4d60*/  SYNCS.PHASECHK.TRANS64.TRYWAIT P0, [UR5], R3 ;  /* 0x00000003ff0075a7 */ /* 0x000e640008001105 */
[----:B-1----:R-:W-:Y:S05]  /*4d70*/  @!P0 BRA `(.L_x_99) ;  /* 0x0000004400ec8947 */ /* 0x002fea0003800000 */
.L_x_215:
        /* <DEDUP_REMOVED lines=9> */
.L_x_217:
[----:B------:R-:W-:-:S04]  /*4e10*/  UIADD3 UR4, UPT, UPT, UR4, 0x1, URZ ;  /* 0x0000000104047890 */ /* 0x000fc8000fffe0ff */
[----:B------:R-:W-:-:S04]  /*4e20*/  UISETP.NE.AND UP0, UPT, UR4, 0x4, UPT ;  /* 0x000000040400788c */ /* 0x000fc8000bf05270 */
[----:B------:R-:W-:Y:S02]  /*4e30*/  USEL UR5, URZ, 0x1, UP0 ;  /* 0x00000001ff057887 */ /* 0x000fe40008000000 */
[----:B------:R-:W-:-:S04]  /*4e40*/  USEL UR4, UR4, URZ, UP0 ;  /* 0x000000ff04047287 */ /* 0x000fc80008000000 */
[----:B------:R-:W-:Y:S01]  /*4e50*/  ULEA UR4, UR4, UR13, 0x3 ;  /* 0x0000000d04047291 */ /* 0x000fe2000f8e18ff */
[----:B------:R-:W-:-:S04]  /*4e60*/  LOP3.LUT R2, R2, UR5, RZ, 0x3c, !PT ;  /* 0x0000000502027c12 */ /* 0x000fc8000f8e3cff */
[----:B------:R-:W-:-:S04]  /*4e70*/  SHF.L.U32 R2, R2, 0x1f, RZ ;  /* 0x0000001f02027819 */ /* 0x000fc800000006ff */
[----:B------:R-:W2:Y:S02]  /*4e80*/  SYNCS.PHASECHK.TRANS64.TRYWAIT P0, [UR4], R2 ;  /* 0x00000002ff0075a7 */ /* 0x000ea40008001104 */
[----:B--2---:R-:W-:Y:S05]  /*4e90*/  @!P0 BRA `(.L_x_101) ;  /* 0x0000004400d48947 */ /* 0x004fea0003800000 */
.L_x_219:
[----:B------:R-:W-:Y:S01]  /*4ea0*/  NOP ;  /* 0x0000000000007918 */ /* 0x000fe20000000000 */
[----:B-1----:R-:W1:Y:S01]  /*4eb0*/  LDS R0, [UR8+0x14] ;  /* 0x00001408ff007984 */ /* 0x002e620008000800 */
[----:B------:R-:W-:Y:S01]  /*4ec0*/  ULOP3.LUT UR4, UR24, 0xffff, URZ, 0xc0, !UPT ;  /* 0x0000ffff18047892 */ /* 0x000fe2000f8ec0ff */
[----:B------:R-:W-:Y:S01]  /*4ed0*/  UMOV UR5, 0xffff ;  /* 0x0000ffff00057882 */ /* 0x000fe20000000000 */
[----:B------:R-:W-:Y:S02]  /*4ee0*/  UMOV UR6, 0x1 ;  /* 0x0000000100067882 */ /* 0x000fe40000000000 */
[----:B------:R-:W-:-:S04]  /*4ef0*/  USHF.R.U32.HI UR4, URZ, 0x5, UR4 ;  /* 0x00000005ff047899 */ /* 0x000fc80008011604 */
[----:B------:R-:W-:Y:S02]  /*4f00*/  USHF.L.U32 UR5, UR5, UR4, URZ ;  /* 0x0000000405057299 */ /* 0x000fe400080006ff */
[----:B------:R-:W-:-:S04]  /*4f10*/  USHF.L.U32 UR4, UR6, UR4, URZ ;  /* 0x0000000406047299 */ /* 0x000fc800080006ff */
[----:B-1----:R-:W-:-:S04]  /*4f20*/  LOP3.LUT R0, R0, UR5, RZ, 0xc0, !PT ;  /* 0x0000000500007c12 */ /* 0x002fc8000f8ec0ff */
[----:B------:R-:W-:-:S13]  /*4f30*/  ISETP.NE.AND P0, PT, R0, UR5, PT ;  /* 0x0000000500007c0c */ /* 0x000fda000bf05270 */
[----:B------:R-:W-:Y:S05]  /*4f40*/  @P0 BRA `(.L_x_102) ;  /* 0x0000000000580947 */ /* 0x000fea0003800000 */
[----:B------:R-:W1:Y:S02]  /*4f50*/  LDS R0, [UR8+0x18] ;  /* 0x00001808ff007984 */ /* 0x000e640008000800 */
[----:B-1----:R-:W-:-:S04]  /*4f60*/  LOP3.LUT R0, R0, UR4, RZ, 0xc0, !PT ;  /* 0x0000000400007c12 */ /* 0x002fc8000f8ec0ff */
[----:B------:R-:W-:-:S13]  /*4f70*/  ISETP.NE.AND P0, PT, R0, UR4, PT ;  /* 0x0000000400007c0c */ /* 0x000fda000bf05270 */
[----:B------:R-:W-:Y:S05]  /*4f80*/  @P0 BRA `(.L_x_103) ;  /* 0x00000000003c0947 */ /* 0x000fea0003800000 */
[----:B------:R-:W1:Y:S01]  /*4f90*/  S2R R2, SR_LANEID ;  /* 0x0000000000027919 */ /* 0x000e620000000000 */
[----:B------:R-:W-:-:S06]  /*4fa0*/  ULOP3.LUT UR5, URZ, UR5, URZ, 0x33, !UPT ;  /* 0x00000005ff057292 */ /* 0x000fcc000f8e33ff */
[----:B------:R-:W-:-:S04]  /*4fb0*/  IMAD.U32 R0, RZ, RZ, UR5 ;  /* 0x00000005ff007e24 */ /* 0x000fc8000f8e00ff */
[----:B------:R2:W4:Y:S02]  /*4fc0*/  REDUX UR7, R0 ;  /* 0x00000000000773c4 */ /* 0x0005240000000000 */
[----:B------:R1:W-:Y:S01]  /*4fd0*/  UTCATOMSWS.AND URZ, UR5 ;  /* 0x0000000500ff79e3 */ /* 0x0003e20008000000 */
[----:B--2---:R-:W-:Y:S01]  /*4fe0*/  LOP3.LUT R0, RZ, UR4, RZ, 0x33, !PT ;  /* 0x00000004ff007c12 */ /* 0x004fe2000f8e33ff */
[----:B------:R-:W-:Y:S02]  /*4ff0*/  VOTEU.ANY UR4, UPT, PT ;  /* 0x0000000000047886 */ /* 0x000fe400038e0100 */
[----:B------:R-:W-:Y:S02]  /*5000*/  UFLO.U32 UR4, UR4 ;  /* 0x00000004000472bd */ /* 0x000fe400080e0000 */
[----:B------:R-:W2:Y:S04]  /*5010*/  REDUX UR6, R0 ;  /* 0x00000000000673c4 */ /* 0x000ea80000000000 */
[----:B-1----:R-:W-:-:S02]  /*5020*/  ISETP.EQ.U32.AND P0, PT, R2, UR4, PT ;  /* 0x0000000402007c0c */ /* 0x002fc4000bf02070 */
[----:B----4-:R-:W-:-:S11]  /*5030*/  MOV R2, UR7 ;  /* 0x0000000700027c02 */ /* 0x010fd60008000f00 */
[----:B------:R1:W-:Y:S01]  /*5040*/  @P0 ATOMS.AND RZ, [UR8+0x14], R2 ;  /* 0x00001402ffff098c */ /* 0x0003e2000a800008 */
[----:B--2---:R-:W-:-:S05]  /*5050*/  IMAD.U32 R0, RZ, RZ, UR6 ;  /* 0x00000006ff007e24 */ /* 0x004fca000f8e00ff */
[----:B------:R1:W-:Y:S01]  /*5060*/  @P0 ATOMS.AND RZ, [UR8+0x18], R0 ;  /* 0x00001800ffff098c */ /* 0x0003e2000a800008 */
[----:B------:R-:W-:Y:S05]  /*5070*/  BRA `(.L_x_104) ;  /* 0x0000000000147947 */ /* 0x000fea0003800000 */
.L_x_103:
[----:B------:R-:W-:Y:S02]  /*5080*/  MOV R2, 0x50a0 ;  /* 0x000050a000027802 */ /* 0x000fe40000000f00 */
[----:B---3-5:R-:W-:Y:S05]  /*5090*/  CALL.REL.NOINC `($__internal_0_$__cuda_sm10x_tcgen05_guardrail_trap_col_being_dealloced_not_returned_by_alloc) ;  /* 0x0000004400f07944 */ /* 0x028fea0003c00000 */
[----:B------:R-:W-:Y:S05]  /*50a0*/  BRA `(.L_x_104) ;  /* 0x0000000000087947 */ /* 0x000fea0003800000 */
.L_x_102:
[----:B------:R-:W-:Y:S02]  /*50b0*/  MOV R2, 0x50d0 ;  /* 0x000050d000027802 */ /* 0x000fe40000000f00 */
[----:B---3-5:R-:W-:Y:S05]  /*50c0*/  CALL.REL.NOINC `($__internal_2_$__cuda_sm10x_tcgen05_guardrail_trap_unallocated_columns_being_dealloced) ;  /* 0x0000004400fc7944 */ /* 0x028fea0003c00000 */
.L_x_104:
[----:B------:R-:W-:Y:S01]  /*50d0*/  NOP ;  /* 0x0000000000007918 */ /* 0x000fe20000000000 */
[----:B------:R-:W-:Y:S05]  /*50e0*/  EXIT ;  /* 0x000000000000794d */ /* 0x000fea0003800000 */
.L_x_86:
[----:B------:R-:W-:-:S09]  /*50f0*/  UISETP.NE.OR UP0, UPT, UR22, 0x3, !UP3 ;  /* 0x000000031600788c */ /* 0x000fd2000df05670 */
[----:B------:R-:W-:Y:S05]  /*5100*/  BRA.U UP0, `(.L_x_105) ;  /* 0x0000000d00087547 */ /* 0x000fea000b800000 */
[----:B------:R-:W1:Y:S01]  /*5110*/  LDCU UR26, c[0x0][0x370] ;  /* 0x00006e00ff1a77ac */ /* 0x000e620008000800 */
[----:B------:R-:W2:Y:S01]  /*5120*/  LDC.64 R16, c[0x0][0x348] ;  /* 0x0000d200ff107b82 */ /* 0x000ea20000000a00 */
[----:B------:R-:W-:Y:S02]  /*5130*/  HFMA2 R13, -RZ, RZ, 0, 0 ;  /* 0x00000000ff0d7431 */ /* 0x000fe400000001ff */
[----:B------:R-:W-:Y:S01]  /*5140*/  IMAD.MOV.U32 R15, RZ, RZ, 0x1 ;  /* 0x00000001ff0f7424 */ /* 0x000fe200078e00ff */
[----:B------:R-:W1:Y:S01]  /*5150*/  LDCU.128 UR28, c[0x0][0xb10] ;  /* 0x00016200ff1c77ac */ /* 0x000e620008000c00 */
[----:B------:R-:W-:Y:S01]  /*5160*/  IMAD.MOV.U32 R14, RZ, RZ, RZ ;  /* 0x000000ffff0e7224 */ /* 0x000fe200078e00ff */
[----:B------:R-:W-:Y:S01]  /*5170*/  MOV R12, 0x2000 ;  /* 0x00002000000c7802 */ /* 0x000fe20000000f00 */
[----:B------:R-:W3:Y:S01]  /*5180*/  LDCU UR25, c[0x0][0x374] ;  /* 0x00006e80ff1977ac */ /* 0x000ee20008000800 */
[----:B------:R-:W4:Y:S01]  /*5190*/  LDC.64 R2, c[0x0][0x888] ;  /* 0x00022200ff027b82 */ /* 0x000f220000000a00 */
[----:B------:R-:W3:Y:S01]  /*51a0*/  LDCU UR16, c[0x0][0xb0c] ;  /* 0x00016180ff1077ac */ /* 0x000ee20008000800 */
[----:B------:R-:W2:Y:S06]  /*51b0*/  LDCU UR35, c[0x0][0xb20] ;  /* 0x00016400ff2377ac */ /* 0x000eac0008000800 */
[----:B------:R-:W4:Y:S01]  /*51c0*/  LDC.64 R4, c[0x0][0x890] ;  /* 0x00022400ff047b82 */ /* 0x000f220000000a00 */
[----:B------:R-:W2:Y:S01]  /*51d0*/  LDCU UR4, c[0x0][0xb30] ;  /* 0x00016600ff0477ac */ /* 0x000ea20008000800 */
[----:B------:R-:W-:Y:S01]  /*51e0*/  UMOV UR17, 0x400 ;  /* 0x0000040000117882 */ /* 0x000fe20000000000 */
[----:B-1----:R-:W-:-:S02]  /*51f0*/  UIMAD.WIDE.U32 UR32, UR26, UR28, URZ ;  /* 0x0000001c1a2072a5 */ /* 0x002fc4000f8e00ff */
[----:B---3--:R-:W-:Y:S02]  /*5200*/  UIMAD.WIDE.U32 UR6, UR25, UR31, URZ ;  /* 0x0000001f190672a5 */ /* 0x008fe4000f8e00ff */
[----:B------:R-:W-:Y:S02]  /*5210*/  ULEA UR17, UR48, UR17, 0x18 ;  /* 0x0000001130117291 */ /* 0x000fe4000f8ec0ff */
[----:B------:R-:W-:Y:S02]  /*5220*/  UPLOP3.LUT UP3, UPT, UPT, UPT, UPT, 0x40, 0x4 ;  /* 0x000000000004789c */ /* 0x000fe40003f6e870 */
[----:B------:R-:W-:Y:S01]  /*5230*/  UIADD3 UR5, UPT, UPT, UR17, 0x220, URZ ;  /* 0x0000022011057890 */ /* 0x000fe2000fffe0ff */
[----:B------:R-:W-:Y:S01]  /*5240*/  UMOV UR32, UR33 ;  /* 0x0000002100207c82 */ /* 0x000fe20008000000 */
[----:B------:R-:W-:Y:S01]  /*5250*/  UMOV UR27, UR7 ;  /* 0x00000007001b7c82 */ /* 0x000fe20008000000 */
[----:B------:R-:W-:Y:S02]  /*5260*/  UISETP.GE.AND UP0, UPT, UR40, 0x1, UPT ;  /* 0x000000012800788c */ /* 0x000fe4000bf06270 */
[----:B------:R-:W-:Y:S01]  /*5270*/  UISETP.NE.AND UP4, UPT, UR40, 0x1, UPT ;  /* 0x000000012800788c */ /* 0x000fe2000bf85270 */
[----:B------:R-:W1:Y:S01]  /*5280*/  LDCU.64 UR14, c[0x0][0xb28] ;  /* 0x00016500ff0e77ac */ /* 0x000e620008000a00 */
[----:B------:R-:W-:-:S02]  /*5290*/  UISETP.NE.AND UP6, UPT, UR16, 0x1, UPT ;  /* 0x000000011000788c */ /* 0x000fc4000bfc5270 */
[----:B------:R-:W-:Y:S02]  /*52a0*/  UISETP.NE.AND UP5, UPT, UR30, 0x1, UPT ;  /* 0x000000011e00788c */ /* 0x000fe4000bfa5270 */
[----:B------:R-:W-:Y:S02]  /*52b0*/  UPRMT UR48, UR48, 0x654, UR5 ;  /* 0x0000065430307896 */ /* 0x000fe40008000005 */
[----:B------:R-:W-:Y:S02]  /*52c0*/  USHF.R.U32.HI UR32, URZ, UR29, UR32 ;  /* 0x0000001dff207299 */ /* 0x000fe40008011620 */
[----:B--2---:R-:W-:Y:S02]  /*52d0*/  USHF.R.U32.HI UR27, URZ, UR35, UR27 ;  /* 0x00000023ff1b7299 */ /* 0x004fe4000801161b */
[----:B------:R-:W-:-:S11]  /*52e0*/  UISETP.NE.AND UP2, UPT, UR4, 0x1, UPT ;  /* 0x000000010400788c */ /* 0x000fd6000bf45270 */
.L_x_113:
[C---:B------:R-:W-:Y:S02]  /*52f0*/  LEA R7, R14.reuse, UR17, 0x3 ;  /* 0x000000110e077c11 */ /* 0x040fe4000f8e18ff */
[----:B------:R-:W-:Y:S02]  /*5300*/  SHF.L.U32 R0, R13, 0x1f, RZ ;  /* 0x0000001f0d007819 */ /* 0x000fe400000006ff */
[----:B------:R-:W-:Y:S02]  /*5310*/  LEA R8, R14, UR17, 0x4 ;  /* 0x000000110e087c11 */ /* 0x000fe4000f8e20ff */
[----:B--2---:R-:W2:Y:S02]  /*5320*/  SYNCS.PHASECHK.TRANS64.TRYWAIT P0, [R7+URZ+0x240], R0 ;  /* 0x00024000070075a7 */ /* 0x004ea400080011ff */
[----:B--2---:R-:W-:Y:S05]  /*5330*/  @!P0 BRA `(.L_x_106) ;  /* 0x0000004000c48947 */ /* 0x004fea0003800000 */
.L_x_220:
[----:B------:R-:W3:Y:S01]  /*5340*/  LDS.128 R8, [R8+0x2d0] ;  /* 0x0002d00008087984 */ /* 0x000ee20000000c00 */
[----:B------:R-:W-:Y:S01]  /*5350*/  UISETP.GE.AND UP0, UPT, UR40, 0x1, UPT ;  /* 0x000000012800788c */ /* 0x000fe2000bf06270 */
[----:B------:R-:W-:Y:S01]  /*5360*/  @!PT LDS RZ, [RZ] ;  /* 0x00000000fffff984 */ /* 0x000fe20000000800 */
[----:B------:R-:W-:Y:S01]  /*5370*/  @!PT LDS RZ, [RZ] ;  /* 0x00000000fffff984 */ /* 0x000fe20000000800 */
[----:B------:R-:W-:Y:S01]  /*5380*/  @!PT LDS RZ, [RZ] ;  /* 0x00000000fffff984 */ /* 0x000fe20000000800 */
[----:B------:R-:W-:Y:S01]  /*5390*/  @!PT LDS RZ, [RZ] ;  /* 0x00000000fffff984 */ /* 0x000fe20000000800 */
[----:B------:R1:W-:Y:S06]  /*53a0*/  MEMBAR.ALL.CTA ;  /* 0x0000000000007992 */ /* 0x0003ec0000008000 */
[----:B-1----:R-:W1:Y:S01]  /*53b0*/  FENCE.VIEW.ASYNC.S ;  /* 0x00000000000073c6 */ /* 0x002e620000000000 */
[----:B---3--:R-:W-:Y:S11]  /*53c0*/  LOP3.LUT P0, RZ, R10, 0x1, RZ, 0xc0, !PT ;  /* 0x000000010aff7812 */ /* 0x008ff6000780c0ff */
[----:B------:R-:W-:Y:S02]  /*53d0*/  @!UPT UIADD3 URZ, UPT, UPT, URZ, URZ, URZ ;  /* 0x000000fffffff290 */ /* 0x000fe4000fffe0ff */
[----:B-1----:R-:W-:Y:S01]  /*53e0*/  VOTEU.ANY UP1, P0 ;  /* 0x0000000000ff7886 */ /* 0x002fe20000020100 */
[----:B------:R-:W-:Y:S11]  /*53f0*/  PLOP3.LUT P0, PT, PT, PT, UP1, 0x80, 0x8 ;  /* 0x000000000008781c */ /* 0x000ff60003f0f018 */
[----:B------:R-:W-:Y:S02]  /*5400*/  @!UPT UIADD3 URZ, UPT, UPT, URZ, URZ, URZ ;  /* 0x000000fffffff290 */ /* 0x000fe4000fffe0ff */
[----:B--2---:R-:W-:Y:S02]  /*5410*/  @P0 SHF.R.U32.HI R0, RZ, 0x10, R9 ;  /* 0x00000010ff000819 */ /* 0x004fe40000011609 */
[----:B------:R-:W-:Y:S02]  /*5420*/  @P0 MOV R6, R8 ;  /* 0x0000000800060202 */ /* 0x000fe40000000f00 */
[----:B------:R-:W-:Y:S01]  /*5430*/  @P0 R2UR UR4, R0 ;  /* 0x00000000000402ca */ /* 0x000fe200000e0000 */
[----:B------:R-:W-:Y:S01]  /*5440*/  VIADD R0, R7, 0x250 ;  /* 0x0000025007007836 */ /* 0x000fe20000000000 */
[----:B------:R-:W-:Y:S02]  /*5450*/  @P0 LOP3.LUT R8, R9, 0xffff, RZ, 0xc0, !PT ;  /* 0x0000ffff09080812 */ /* 0x000fe400078ec0ff */
[----:B------:R-:W-:Y:S02]  /*5460*/  @P0 R2UR UR6, R6 ;  /* 0x00000000060602ca */ /* 0x000fe400000e0000 */
[----:B------:R-:W-:Y:S02]  /*5470*/  PRMT R0, RZ, 0x654, R0 ;  /* 0x00000654ff007816 */ /* 0x000fe40000000000 */
[----:B------:R-:W-:Y:S02]  /*5480*/  @P0 R2UR UR5, R8 ;  /* 0x00000000080502ca */ /* 0x000fe400000e0000 */
[----:B------:R1:W-:Y:S03]  /*5490*/  SYNCS.ARRIVE.TRANS64.RED.A1T0 RZ, [R0+URZ], RZ ;  /* 0x000000ff00ff79a7 */ /* 0x0003e600081004ff */
[----:B------:R-:W-:Y:S04]  /*54a0*/  @UP1 UMOV UR24, UR4 ;  /* 0x0000000400181c82 */ /* 0x000fe80008000000 */
[----:B------:R-:W-:Y:S04]  /*54b0*/  @UP1 UMOV UR13, UR6 ;  /* 0x00000006000d1c82 */ /* 0x000fe80008000000 */
[----:B------:R-:W-:Y:S01]  /*54c0*/  @UP1 UMOV UR7, UR5 ;  /* 0x0000000500071c82 */ /* 0x000fe20008000000 */
[----:B------:R-:W-:Y:S05]  /*54d0*/  BRA.U !UP0, `(.L_x_107) ;  /* 0x0000000108a47547 */ /* 0x000fea000b800000 */
[----:B------:R-:W-:Y:S02]  /*54e0*/  UIMAD.WIDE.U32 UR10, UR7, UR31, URZ ;  /* 0x0000001f070a72a5 */ /* 0x000fe4000f8e00ff */
[----:B------:R-:W-:Y:S02]  /*54f0*/  UIMAD.WIDE.U32 UR18, UR13, UR28, URZ ;  /* 0x0000001c0d1272a5 */ /* 0x000fe4000f8e00ff */
[----:B------:R-:W-:Y:S02]  /*5500*/  USEL UR4, UR25, UR27, !UP5 ;  /* 0x0000001b19047287 */ /* 0x000fe4000e800000 */
[----:B------:R-:W-:Y:S02]  /*5510*/  USEL UR8, UR26, UR32, !UP6 ;  /* 0x000000201a087287 */ /* 0x000fe4000f000000 */
[----:B------:R-:W-:Y:S02]  /*5520*/  UIMAD.WIDE.U32 UR20, UR4, UR14, URZ ;  /* 0x0000000e041472a5 */ /* 0x000fe4000f8e00ff */
[----:B------:R-:W-:Y:S01]  /*5530*/  UIMAD.WIDE.U32 UR22, UR8, UR14, URZ ;  /* 0x0000000e081672a5 */ /* 0x000fe2000f8e00ff */
[----:B------:R-:W-:Y:S02]  /*5540*/  UMOV UR5, UR11 ;  /* 0x0000000b00057c82 */ /* 0x000fe40008000000 */
[----:B------:R-:W-:Y:S03]  /*5550*/  USHF.R.U32.HI UR6, URZ, UR35, UR5 ;  /* 0x00000023ff067299 */ /* 0x000fe60008011605 */
[----:B------:R-:W-:Y:S01]  /*5560*/  UMOV UR5, UR19 ;  /* 0x0000001300057c82 */ /* 0x000fe20008000000 */
[----:B------:R-:W-:Y:S02]  /*5570*/  USEL UR6, UR7, UR6, !UP5 ;  /* 0x0000000607067287 */ /* 0x000fe4000e800000 */
[----:B------:R-:W-:Y:S02]  /*5580*/  USHF.R.U32.HI UR9, URZ, UR29, UR5 ;  /* 0x0000001dff097299 */ /* 0x000fe40008011605 */
[----:B------:R-:W-:Y:S01]  /*5590*/  UIMAD.WIDE.U32 UR10, UR6, UR14, URZ ;  /* 0x0000000e060a72a5 */ /* 0x000fe2000f8e00ff */
[----:B------:R-:W-:Y:S02]  /*55a0*/  UMOV UR5, UR21 ;  /* 0x0000001500057c82 */ /* 0x000fe40008000000 */
[----:B------:R-:W-:Y:S03]  /*55b0*/  @UP4 USHF.R.U32.HI UR4, URZ, UR15, UR5 ;  /* 0x0000000fff044299 */ /* 0x000fe60008011605 */
[----:B------:R-:W-:Y:S01]  /*55c0*/  UMOV UR5, UR23 ;  /* 0x0000001700057c82 */ /* 0x000fe20008000000 */
[----:B------:R-:W-:Y:S02]  /*55d0*/  UIMAD UR4, UR40, UR4, URZ ;  /* 0x00000004280472a4 */ /* 0x000fe4000f8e02ff */
[----:B------:R-:W-:Y:S02]  /*55e0*/  @UP4 USHF.R.U32.HI UR8, URZ, UR15, UR5 ;  /* 0x0000000fff084299 */ /* 0x000fe40008011605 */
[----:B------:R-:W-:Y:S02]  /*55f0*/  USEL UR5, UR13, UR9, !UP6 ;  /* 0x000000090d057287 */ /* 0x000fe4000f000000 */
[----:B------:R-:W-:Y:S02]  /*5600*/  UIMAD UR9, UR40, UR8, URZ ;  /* 0x00000008280972a4 */ /* 0x000fe4000f8e02ff */
[----:B------:R-:W-:Y:S03]  /*5610*/  UISETP.GE.AND UP0, UPT, UR6, UR4, UPT ;  /* 0x000000040600728c */ /* 0x000fe6000bf06270 */
[----:B------:R-:W-:Y:S01]  /*5620*/  UMOV UR4, UR11 ;  /* 0x0000000b00047c82 */ /* 0x000fe20008000000 */
[----:B------:R-:W-:Y:S02]  /*5630*/  UISETP.GE.OR UP0, UPT, UR5, UR9, UP0 ;  /* 0x000000090500728c */ /* 0x000fe40008706670 */
[----:B------:R-:W-:Y:S02]  /*5640*/  USHF.R.U32.HI UR4, URZ, UR15, UR4 ;  /* 0x0000000fff047299 */ /* 0x000fe40008011604 */
[----:B------:R-:W-:Y:S02]  /*5650*/  UIMAD.WIDE.U32 UR10, UR5, UR14, URZ ;  /* 0x0000000e050a72a5 */ /* 0x000fe4000f8e00ff */
[----:B------:R-:W-:Y:S04]  /*5660*/  USEL UR12, UR6, UR4, !UP4 ;  /* 0x00000004060c7287 */ /* 0x000fe8000e000000 */
[----:B------:R-:W-:Y:S01]  /*5670*/  UIADD3 UR9, UPT, UPT, -UR12, URZ, URZ ;  /* 0x000000ff0c097290 */ /* 0x000fe2000fffe1ff */
[----:B------:R-:W-:Y:S02]  /*5680*/  @!UP0 UMOV UR4, UR11 ;  /* 0x0000000b00048c82 */ /* 0x000fe40008000000 */
[----:B------:R-:W-:Y:S02]  /*5690*/  @!UP0 USHF.R.U32.HI UR4, URZ, UR15, UR4 ;  /* 0x0000000fff048299 */ /* 0x000fe40008011604 */
[----:B------:R-:W-:Y:S02]  /*56a0*/  UIMAD UR9, UR40, UR9, UR6 ;  /* 0x00000009280972a4 */ /* 0x000fe4000f8e0206 */
[----:B------:R-:W-:Y:S04]  /*56b0*/  @!UP0 USEL UR4, UR5, UR4, !UP4 ;  /* 0x0000000405048287 */ /* 0x000fe8000e000000 */
[----:B------:R-:W-:Y:S02]  /*56c0*/  @!UP0 UIMAD UR9, UR8, UR9, UR4 ;  /* 0x00000009080982a4 */ /* 0x000fe4000f8e0204 */
[----:B------:R-:W-:Y:S02]  /*56d0*/  @!UP0 UIADD3 UR10, UPT, UPT, UR12, -UR4, URZ ;  /* 0x800000040c0a8290 */ /* 0x000fe4000fffe0ff */
[----:B------:R-:W-:Y:S02]  /*56e0*/  UIADD3 UR4, UPT, UPT, -UR5, URZ, URZ ;  /* 0x000000ff05047290 */ /* 0x000fe4000fffe1ff */
[----:B------:R-:W-:Y:S02]  /*56f0*/  UIADD3 UR8, UPT, UPT, -UR6, URZ, URZ ;  /* 0x000000ff06087290 */ /* 0x000fe4000fffe1ff */
[----:B------:R-:W-:Y:S02]  /*5700*/  @!UP0 UIMAD UR6, UR10, UR40, UR5 ;  /* 0x000000280a0682a4 */ /* 0x000fe4000f8e0205 */
[----:B------:R-:W-:Y:S02]  /*5710*/  UIMAD UR13, UR16, UR4, UR13 ;  /* 0x00000004100d72a4 */ /* 0x000fe4000f8e020d */
[----:B------:R-:W-:Y:S01]  /*5720*/  UIMAD UR7, UR30, UR8, UR7 ;  /* 0x000000081e0772a4 */ /* 0x000fe2000f8e0207 */
[----:B------:R-:W-:Y:S02]  /*5730*/  @!UP0 UMOV UR5, UR9 ;  /* 0x0000000900058c82 */ /* 0x000fe40008000000 */
[----:B------:R-:W-:Y:S02]  /*5740*/  UIMAD UR13, UR5, UR16, UR13 ;  /* 0x00000010050d72a4 */ /* 0x000fe4000f8e020d */
[----:B------:R-:W-:Y:S11]  /*5750*/  UIMAD UR7, UR6, UR30, UR7 ;  /* 0x0000001e060772a4 */ /* 0x000ff6000f8e0207 */
[----:B------:R-:W-:Y:S01]  /*5760*/  @!UPT UIADD3 URZ, UPT, UPT, URZ, URZ, URZ ;  /* 0x000000fffffff290 */ /* 0x000fe2000fffe0ff */
.L_x_107:
[----:B------:R-:W2:Y:S01]  /*5770*/  @!UP2 LDCU.128 UR20, c[0x0][0xb10] ;  /* 0x00016200ff14a7ac */ /* 0x000ea20008000c00 */
[C---:B----4-:R-:W-:Y:S02]  /*5780*/  ISETP.NE.U32.AND P1, PT, R4.reuse, RZ, PT ;  /* 0x000000ff0400720c */ /* 0x050fe40003f25070 */
[----:B------:R-:W-:Y:S02]  /*5790*/  ISETP.NE.U32.AND P0, PT, R4, RZ, PT ;  /* 0x000000ff0400720c */ /* 0x000fe40003f05070 */
[C---:B------:R-:W-:Y:S02]  /*57a0*/  ISETP.NE.AND.EX P1, PT, R5.reuse, RZ, PT, P1 ;  /* 0x000000ff0500720c */ /* 0x040fe40003f25310 */
[----:B------:R-:W-:Y:S01]  /*57b0*/  ISETP.NE.AND.EX P0, PT, R5, RZ, PT, P0 ;  /* 0x000000ff0500720c */ /* 0x000fe20003f05300 */
[----:B------:R-:W3:Y:S01]  /*57c0*/  @!UP2 LDCU UR5, c[0x0][0xb0c] ;  /* 0x00016180ff05a7ac */ /* 0x000ee20008000800 */
[----:B------:R-:W-:Y:S01]  /*57d0*/  SHF.L.U32 R6, R15, 0x1f, RZ ;  /* 0x0000001f0f067819 */ /* 0x000fe200000006ff */
[----:B--2---:R-:W-:Y:S07]  /*57e0*/  UIMAD.WIDE.U32 UR8, UR13, UR20, URZ ;  /* 0x000000140d0872a5 */ /* 0x004fee000f8e00ff */
[----:B------:R-:W-:Y:S01]  /*57f0*/  @!UP2 UMOV UR4, UR9 ;  /* 0x000000090004ac82 */ /* 0x000fe20008000000 */
[----:B---3--:R-:W-:Y:S02]  /*5800*/  @!UP2 UISETP.NE.AND UP0, UPT, UR5, 0x1, UPT ;  /* 0x000000010500a88c */ /* 0x008fe4000bf05270 */
[----:B------:R-:W-:Y:S02]  /*5810*/  @!UP2 USHF.R.U32.HI UR4, URZ, UR21, UR4 ;  /* 0x00000015ff04a299 */ /* 0x000fe40008011604 */
[----:B------:R-:W-:Y:S02]  /*5820*/  UIMAD.WIDE.U32 UR8, UR7, UR23, URZ ;  /* 0x00000017070872a5 */ /* 0x000fe4000f8e00ff */
[----:B------:R-:W-:Y:S02]  /*5830*/  @!UP2 USEL UR10, UR13, UR4, !UP0 ;  /* 0x000000040d0aa287 */ /* 0x000fe4000c000000 */
[----:B------:R-:W-:Y:S03]  /*5840*/  @!UP2 UISETP.NE.AND UP0, UPT, UR22, 0x1, UPT ;  /* 0x000000011600a88c */ /* 0x000fe6000bf05270 */
[----:B------:R-:W-:Y:S02]  /*5850*/  @!UP2 UMOV UR6, UR9 ;  /* 0x000000090006ac82 */ /* 0x000fe40008000000 */
[----:B------:R-:W2:Y:S02]  /*5860*/  @!UP2 LDCU UR4, c[0x0][0xb20] ;  /* 0x00016400ff04a7ac */ /* 0x000ea40008000800 */
[----:B--2---:R-:W-:Y:S04]  /*5870*/  @!UP2 USHF.R.U32.HI UR6, URZ, UR4, UR6 ;  /* 0x00000004ff06a299 */ /* 0x004fe80008011606 */
[----:B------:R-:W-:Y:S04]  /*5880*/  @!UP2 USEL UR6, UR7, UR6, !UP0 ;  /* 0x000000060706a287 */ /* 0x000fe8000c000000 */
[----:B------:R-:W-:Y:S02]  /*5890*/  @!UP2 UIADD3 UR4, UPT, UPT, -UR10, UR6, URZ ;  /* 0x000000060a04a290 */ /* 0x000fe4000fffe1ff */
[----:B------:R-:W-:Y:S02]  /*58a0*/  @!UP2 UIADD3 UR6, UPT, UPT, UR10, -UR6, URZ ;  /* 0x800000060a06a290 */ /* 0x000fe4000fffe0ff */
[----:B------:R-:W-:Y:S02]  /*58b0*/  @!UP2 UIMAD UR13, UR4, UR5, UR13 ;  /* 0x00000005040da2a4 */ /* 0x000fe4000f8e020d */
[----:B------:R-:W-:Y:S01]  /*58c0*/  @!UP2 UIMAD UR7, UR6, UR22, UR7 ;  /* 0x000000160607a2a4 */ /* 0x000fe2000f8e0207 */
[----:B------:R-:W-:Y:S11]  /*58d0*/  BRA.U UP3, `(.L_x_108) ;  /* 0x0000000103107547 */ /* 0x000ff6000b800000 */
[----:B------:R-:W-:Y:S04]  /*58e0*/  MOV R7, UR34 ;  /* 0x0000002200077c02 */ /* 0x000fe80008000f00 */
[----:B------:R-:W-:Y:S04]  /*58f0*/  SHF.L.U32 R7, R7, 0x1f, RZ ;  /* 0x0000001f07077819 */ /* 0x000fe800000006ff */
[----:B------:R-:W2:Y:S02]  /*5900*/  SYNCS.PHASECHK.TRANS64.TRYWAIT P2, [UR17+0x238], R7 ;  /* 0x00023807ff0075a7 */ /* 0x000ea40008041111 */
[----:B--2---:R-:W-:Y:S05]  /*5910*/  @!P2 BRA `(.L_x_109) ;  /* 0x0000003c0060a947 */ /* 0x004fea0003800000 */
.L_x_108:
[----:B------:R-:W-:Y:S05]  /*5920*/  @!P1 BRA `(.L_x_110) ;  /* 0x0000000000309947 */ /* 0x000fea0003800000 */
[----:B------:R-:W-:Y:S01]  /*5930*/  ISETP.NE.U32.AND P1, PT, R2, RZ, PT ;  /* 0x000000ff0200720c */ /* 0x000fe20003f25070 */
[----:B------:R-:W2:Y:S01]  /*5940*/  LDCU.64 UR4, c[0x0][0x358] ;  /* 0x00006b00ff0477ac */ /* 0x000ea20008000a00 */
[----:B------:R-:W-:Y:S02]  /*5950*/  IMAD.MOV.U32 R147, RZ, RZ, 0x1 ;  /* 0x00000001ff937424 */ /* 0x000fe400078e00ff */
[----:B------:R-:W-:Y:S11]  /*5960*/  ISETP.NE.AND.EX P1, PT, R3, RZ, PT, P1 ;  /* 0x000000ff0300720c */ /* 0x000ff60003f25310 */
[----:B------:R-:W-:Y:S02]  /*5970*/  @!UPT UIADD3 URZ, UPT, UPT, URZ, URZ, URZ ;  /* 0x000000fffffff290 */ /* 0x000fe4000fffe0ff */
[----:B------:R-:W3:Y:S01]  /*5980*/  @P1 LDC.64 R8, c[0x0][0x888] ;  /* 0x00022200ff081b82 */ /* 0x000ee20000000a00 */
[----:B-1----:R-:W-:Y:S04]  /*5990*/  @P1 IMAD R0, R4, UR36, RZ ;  /* 0x0000002404001c24 */ /* 0x002fe8000f8e02ff */
[----:B---3--:R-:W-:Y:S04]  /*59a0*/  @P1 IMAD.WIDE R8, R0, 0x4, R8 ;  /* 0x0000000400081825 */ /* 0x008fe800078e0208 */
[----:B------:R-:W-:Y:S01]  /*59b0*/  HFMA2 R0, -RZ, RZ, 0, 5.9604644775390625e-08 ;  /* 0x00000001ff007431 */ /* 0x000fe200000001ff */
[----:B--2--5:R2:W5:Y:S04]  /*59c0*/  @P1 LDG.E R71, desc[UR4][R8.64] ;  /* 0x0000000408471981 */ /* 0x024568000c1e1900 */
[----:B------:R-:W-:Y:S01]  /*59d0*/  @!P1 PRMT R147, R0, 0x7610, R147 ;  /* 0x0000761000939816 */ /* 0x000fe20000000093 */
[----:B--2---:R-:W3:Y:S06]  /*59e0*/  @!P1 LDC R71, c[0x0][0x880] ;  /* 0x00022000ff479b82 */ /* 0x004eec0000000800 */
.L_x_110:
[----:B---3-5:R-:W-:Y:S01]  /*59f0*/  @!P0 ISETP.EQ.AND P1, PT, R71, RZ, PT ;  /* 0x000000ff4700820c */ /* 0x028fe20003f22270 */
[----:B------:R-:W-:Y:S01]  /*5a00*/  @!UPT UIADD3 URZ, UPT, UPT, URZ, URZ, URZ ;  /* 0x000000fffffff290 */ /* 0x000fe2000fffe0ff */
[----:B------:R-:W-:Y:S11]  /*5a10*/  @!P0 BRA `(.L_x_111) ;  /* 0x0000000000188947 */ /* 0x000ff60003800000 */
[----:B------:R-:W-:Y:S02]  /*5a20*/  LOP3.LUT P0, RZ, R147, 0xff, RZ, 0xc0, !PT ;  /* 0x000000ff93ff7812 */ /* 0x000fe4000780c0ff */
[----:B------:R-:W-:Y:S04]  /*5a30*/  ISETP.NE.U32.AND P1, PT, R2, RZ, PT ;  /* 0x000000ff0200720c */ /* 0x000fe80003f25070 */
[----:B------:R-:W-:Y:S04]  /*5a40*/  ISETP.NE.AND.EX P1, PT, R3, RZ, PT, P1 ;  /* 0x000000ff0300720c */ /* 0x000fe80003f25310 */
[----:B------:R-:W-:Y:S03]  /*5a50*/  PLOP3.LUT P1, PT, P1, PT, PT, 0x8, 0x80 ;  /* 0x000000000080781c */ /* 0x000fe60000f2e170 */
[----:B------:R-:W-:Y:S11]  /*5a60*/  @P0 ISETP.EQ.AND P1, PT, R71, RZ, PT ;  /* 0x000000ff4700020c */ /* 0x000ff60003f22270 */
[----:B------:R-:W-:Y:S02]  /*5a70*/  @!UPT UIADD3 URZ, UPT, UPT, URZ, URZ, URZ ;  /* 0x000000fffffff290 */ /* 0x000fe4000fffe0ff */
.L_x_111:
[----:B------:R-:W2:Y:S01]  /*5a80*/  SYNCS.PHASECHK.TRANS64.TRYWAIT P0, [UR17+0x228], R6 ;  /* 0x00022806ff0075a7 */ /* 0x000ea20008001111 */
[----:B------:R-:W-:Y:S02]  /*5a90*/  ELECT P2, URZ, PT ;  /* 0x0000000000ff782f */ /* 0x000fe40003840000 */
[----:B------:R-:W-:Y:S01]  /*5aa0*/  IADD3 R14, PT, PT, R14, 0x1, RZ ;  /* 0x000000010e0e7810 */ /* 0x000fe20007ffe0ff */
[----:B--2---:R-:W-:Y:S10]  /*5ab0*/  @!P0 BRA `(.L_x_112) ;  /* 0x0000003c00108947 */ /* 0x004ff40003800000 */
.L_x_223:
[----:B------:R-:W-:Y:S01]  /*5ac0*/  PLOP3.LUT P1, PT, P1, P2, PT, 0xf2, 0x2f ;  /* 0x00000000002f781c */ /* 0x000fe20000f25e72 */
[----:B------:R-:W-:Y:S01]  /*5ad0*/  UMOV UR18, 0x0 ;  /* 0x0000000000127882 */ /* 0x000fe20000000000 */
[----:B------:R-:W-:Y:S01]  /*5ae0*/  UMOV UR19, 0x10000000 ;  /* 0x1000000000137882 */ /* 0x000fe20000000000 */
[----:B------:R-:W-:Y:S01]  /*5af0*/  UMOV UR12, UR36 ;  /* 0x00000024000c7c82 */ /* 0x000fe20008000000 */
[----:B------:R-:W-:Y:S01]  /*5b00*/  LOP3.LUT R15, R15, 0x1, RZ, 0x3c, !PT ;  /* 0x000000010f0f7812 */ /* 0x000fe200078e3cff */
[----:B------:R-:W-:Y:S01]  /*5b10*/  UPLOP3.LUT UP3, UPT, UPT, UPT, UPT, 0x80, 0x8 ;  /* 0x000000000008789c */ /* 0x000fe20003f6f070 */
[----:B------:R-:W-:Y:S07]  /*5b20*/  UMOV UR36, UR24 ;  /* 0x0000001800247c82 */ /* 0x000fee0008000000 */
[----:B-1----:R-:W-:Y:S01]  /*5b30*/  @!P1 IADD3 R6, P0, PT, R16, 0x580, RZ ;  /* 0x0000058010069810 */ /* 0x002fe20007f1e0ff */
[----:B------:R-:W-:Y:S03]  /*5b40*/  VOTEU.ALL UP0, P1 ;  /* 0x0000000000ff7886 */ /* 0x000fe60000800000 */
[----:B------:R-:W-:Y:S01]  /*5b50*/  @!P1 R2UR UR5, R6 ;  /* 0x00000000060592ca */ /* 0x000fe200000e0000 */
[----:B------:R-:W-:Y:S01]  /*5b60*/  @!P1 IMAD.X R0, RZ, RZ, R17, P0 ;  /* 0x000000ffff009224 */ /* 0x000fe200000e0611 */
[----:B------:R-:W-:Y:S01]  /*5b70*/  @!UP0 USHF.L.U32 UR10, UR45, 0x6, URZ ;  /* 0x000000062d0a8899 */ /* 0x000fe200080006ff */
[----:B------:R-:W-:Y:S01]  /*5b80*/  ISETP.NE.AND P0, PT, R14, 0x2, PT ;  /* 0x000000020e00780c */ /* 0x000fe20003f05270 */
[----:B------:R-:W-:Y:S02]  /*5b90*/  @!UP0 USHF.L.U32 UR11, UR46, 0x7, URZ ;  /* 0x000000072e0b8899 */ /* 0x000fe400080006ff */
[----:B------:R-:W-:Y:S01]  /*5ba0*/  @!P1 R2UR UR4, R0 ;  /* 0x00000000000492ca */ /* 0x000fe200000e0000 */
[----:B------:R-:W-:Y:S01]  /*5bb0*/  @!UP0 UIADD3 UR8, UPT, UPT, UR17, 0x400, URZ ;  /* 0x0000040011088890 */ /* 0x000fe2000fffe0ff */
[----:B------:R-:W-:Y:S01]  /*5bc0*/  SEL R0, RZ, 0x1, P0 ;  /* 0x00000001ff007807 */ /* 0x000fe20000000000 */
[----:B------:R-:W-:Y:S01]  /*5bd0*/  @!UP0 UIADD3 UR9, UPT, UPT, UR17, 0x220, URZ ;  /* 0x0000022011098890 */ /* 0x000fe2000fffe0ff */
[----:B------:R-:W-:Y:S01]  /*5be0*/  SEL R14, R14, RZ, P0 ;  /* 0x000000ff0e0e7207 */ /* 0x000fe20000000000 */
[----:B------:R-:W-:Y:S01]  /*5bf0*/  VOTEU.ALL UP0, P1 ;  /* 0x0000000000ff7886 */ /* 0x000fe20000800000 */
[----:B------:R-:W-:Y:S01]  /*5c00*/  LOP3.LUT R13, R13, R0, RZ, 0x3c, !PT ;  /* 0x000000000d0d7212 */ /* 0x000fe200078e3cff */
[----:B------:R-:W-:Y:S01]  /*5c10*/  IMAD.U32 R6, RZ, RZ, UR5 ;  /* 0x00000005ff067e24 */ /* 0x000fe2000f8e00ff */
[----:B------:R-:W-:Y:S02]  /*5c20*/  UIADD3 UR45, UPT, UPT, UR7, UR57, URZ ;  /* 0x00000039072d7290 */ /* 0x000fe4000fffe0ff */
[----:B------:R-:W-:Y:S03]  /*5c30*/  UIADD3 UR46, UPT, UPT, UR13, UR60, URZ ;  /* 0x0000003c0d2e7290 */ /* 0x000fe6000fffe0ff */
[----:B------:R-:W-:Y:S01]  /*5c40*/  IMAD.U32 R7, RZ, RZ, UR4 ;  /* 0x00000004ff077e24 */ /* 0x000fe2000f8e00ff */
[----:B------:R-:W-:Y:S04]  /*5c50*/  @!P1 R2UR UR4, R6 ;  /* 0x00000000060492ca */ /* 0x000fe800000e0000 */
[----:B------:R-:W-:Y:S11]  /*5c60*/  @!P1 R2UR UR5, R7 ;  /* 0x00000000070592ca */ /* 0x000ff600000e0000 */
[----:B------:R-:W-:Y:S02]  /*5c70*/  @!UPT UIADD3 URZ, UPT, UPT, URZ, URZ, URZ ;  /* 0x000000fffffff290 */ /* 0x000fe4000fffe0ff */
[----:B------:R2:W-:Y:S01]  /*5c80*/  @!UP0 UTMALDG.3D [UR8], [UR4], desc[UR18] ;  /* 0x00001208040085b4 */ /* 0x0005e20008011000 */
[----:B------:R2:W-:Y:S01]  /*5c90*/  @!P1 SYNCS.ARRIVE.TRANS64.RED.A0TR RZ, [UR17+0x220], R12 ;  /* 0x0002200cffff99a7 */ /* 0x0005e20008300411 */
[----:B------:R-:W-:Y:S01]  /*5ca0*/  SYNCS.ARRIVE.TRANS64.RED.A1T0 RZ, [UR48], RZ ;  /* 0x000000ffffff79a7 */ /* 0x000fe20008100430 */
[----:B------:R-:W-:Y:S05]  /*5cb0*/  BRA.U UP1, `(.L_x_113) ;  /* 0xfffffff5018c7547 */ /* 0x000fea000b83ffff */
[----:B------:R-:W-:Y:S07]  /*5cc0*/  MOV R0, UR17 ;  /* 0x0000001100007c02 */ /* 0x000fee0008000f00 */
.L_x_114:
[----:B-1----:R-:W-:-:S04]  /*5cd0*/  SHF.L.U32 R2, R15, 0x1f, RZ ;  /* 0x0000001f0f027819 */ /* 0x002fc800000006ff */
[----:B------:R1:W3:Y:S03]  /*5ce0*/  SYNCS.PHASECHK.TRANS64.TRYWAIT P0, [R0+URZ+0x228], R2 ;  /* 0x00022802000075a7 */ /* 0x0002e600080011ff */
[----:B---3--:R-:W-:Y:S05]  /*5cf0*/  @!P0 NANOSLEEP.SYNCS 0x989680 ;  /* 0x009896800000895d */ /* 0x008fea0003900000 */
[----:B------:R-:W3:Y:S02]  /*5d00*/  @!P0 SYNCS.PHASECHK.TRANS64 P0, [R0+URZ+0x228], R2 ;  /* 0x00022802000085a7 */ /* 0x000ee400080010ff */
[----:B--23--:R-:W-:Y:S05]  /*5d10*/  @P0 EXIT ;  /* 0x000000000000094d */ /* 0x00cfea0003800000 */
[----:B------:R-:W-:Y:S05]  /*5d20*/  BRA `(.L_x_114) ;  /* 0xfffffffc00e87947 */ /* 0x000fea000383ffff */
.L_x_105:
[----:B------:R-:W-:-:S06]  /*5d30*/  UISETP.GE.AND UP0, UPT, UR22, 0x4, UPT ;  /* 0x000000041600788c */ /* 0x000fcc000bf06270 */
[----:B------:R-:W-:-:S13]  /*5d40*/  PLOP3.LUT P0, PT, PT, PT, UP0, 0x80, 0x8 ;  /* 0x000000000008781c */ /* 0x000fda0003f0f008 */
[----:B------:R-:W-:Y:S05]  /*5d50*/  @!P0 EXIT ;  /* 0x000000000000894d */ /* 0x000fea0003800000 */
[----:B------:R-:W-:Y:S01]  /*5d60*/  BAR.SYNC.DEFER_BLOCKING 0x6, 0xa0 ;  /* 0x0182800000007b1d */ /* 0x000fe20000010000 */
[C---:B------:R-:W-:Y:S01]  /*5d70*/  IMAD.SHL.U32 R146, R142.reuse, 0x40, RZ ;  /* 0x000000408e927824 */ /* 0x040fe200078e00ff */
[C---:B------:R-:W-:Y:S01]  /*5d80*/  R2P PR, R142.reuse, 0x6 ;  /* 0x000000068e007804 */ /* 0x040fe20000000000 */
[C---:B------:R-:W-:Y:S01]  /*5d90*/  IMAD.SHL.U32 R4, R142.reuse, 0x8, RZ ;  /* 0x000000088e047824 */ /* 0x040fe200078e00ff */
[----:B------:R-:W-:Y:S01]  /*5da0*/  SHF.L.U32 R69, R142, 0x10, RZ ;  /* 0x000000108e457819 */ /* 0x000fe200000006ff */
[----:B------:R-:W-:Y:S01]  /*5db0*/  IMAD.MOV.U32 R144, RZ, RZ, 0x20 ;  /* 0x00000020ff907424 */ /* 0x000fe200078e00ff */
[----:B------:R-:W-:Y:S02]  /*5dc0*/  UMOV UR44, 0x400 ;  /* 0x00000400002c7882 */ /* 0x000fe40000000000 */
[----:B------:R-:W1:Y:S01]  /*5dd0*/  LDC.64 R138, c[0x0][0x888] ;  /* 0x00022200ff8a7b82 */ /* 0x000e620000000a00 */
[----:B------:R-:W-:Y:S01]  /*5de0*/  ULEA UR44, UR48, UR44, 0x18 ;  /* 0x0000002c302c7291 */ /* 0x000fe2000f8ec0ff */
[----:B------:R-:W-:Y:S01]  /*5df0*/  LOP3.LUT R5, R146, 0x180, RZ, 0xc0, !PT ;  /* 0x0000018092057812 */ /* 0x000fe200078ec0ff */
[----:B------:R-:W-:Y:S01]  /*5e00*/  IMAD.MOV.U32 R145, RZ, RZ, 0x10 ;  /* 0x00000010ff917424 */ /* 0x000fe200078e00ff */
[----:B------:R-:W-:Y:S01]  /*5e10*/  SEL R144, R144, 0xffffffe0, !P2 ;  /* 0xffffffe090907807 */ /* 0x000fe20005000000 */
[----:B------:R-:W-:Y:S01]  /*5e20*/  UIADD3 UR4, UPT, UPT, UR44, 0x2400, URZ ;  /* 0x000024002c047890 */ /* 0x000fe2000fffe0ff */
[----:B------:R-:W-:Y:S01]  /*5e30*/  LOP3.LUT R4, R5, 0x30, R4, 0xf8, !PT ;  /* 0x0000003005047812 */ /* 0x000fe200078ef804 */
[----:B------:R-:W-:Y:S01]  /*5e40*/  HFMA2 R149, -RZ, RZ, 0, 0 ;  /* 0x00000000ff957431 */ /* 0x000fe200000001ff */
[----:B------:R-:W2:Y:S01]  /*5e50*/  LDC.64 R140, c[0x0][0x890] ;  /* 0x00022400ff8c7b82 */ /* 0x000ea20000000a00 */
[----:B------:R-:W-:Y:S01]  /*5e60*/  SEL R145, R145, 0xfffffff0, !P1 ;  /* 0xfffffff091917807 */ /* 0x000fe20004800000 */
[----:B------:R-:W-:Y:S01]  /*5e70*/  IMAD.MOV.U32 R68, RZ, RZ, RZ ;  /* 0x000000ffff447224 */ /* 0x000fe200078e00ff */
[----:B------:R-:W-:Y:S01]  /*5e80*/  LOP3.LUT R146, R4, 0x1e40, R146, 0xf8, !PT ;  /* 0x00001e4004927812 */ /* 0x000fe200078ef892 */
[----:B------:R-:W-:Y:S01]  /*5e90*/  IMAD.MOV.U32 R152, RZ, RZ, RZ ;  /* 0x000000ffff987224 */ /* 0x000fe200078e00ff */
[----:B------:R-:W-:-:S02]  /*5ea0*/  SHF.R.U32.HI R143, RZ, 0x4, R144 ;  /* 0x00000004ff8f7819 */ /* 0x000fc40000011690 */
[----:B------:R-:W-:Y:S02]  /*5eb0*/  CS2R R150, SRZ ;  /* 0x0000000000967805 */ /* 0x000fe4000001ff00 */
[----:B------:R-:W-:Y:S01]  /*5ec0*/  LOP3.LUT R69, R69, 0x600000, RZ, 0xc0, !PT ;  /* 0x0060000045457812 */ /* 0x000fe200078ec0ff */
[----:B------:R-:W3:Y:S01]  /*5ed0*/  LDC.64 R136, c[0x0][0x8b0] ;  /* 0x00022c00ff887b82 */ /* 0x000ee20000000a00 */
[----:B------:R-:W4:Y:S01]  /*5ee0*/  LDS R0, [UR44+0x2f0] ;  /* 0x0002f02cff007984 */ /* 0x000f220008000800 */
[----:B------:R-:W-:Y:S01]  /*5ef0*/  VIADD R4, R146, UR44 ;  /* 0x0000002c92047c36 */ /* 0x000fe20008000000 */
[----:B------:R-:W-:Y:S01]  /*5f00*/  LEA.HI R143, R145, R143, RZ, 0x1c ;  /* 0x0000008f918f7211 */ /* 0x000fe200078fe0ff */
[----:B------:R-:W-:Y:S01]  /*5f10*/  IMAD.U32 R153, RZ, RZ, UR4 ;  /* 0x00000004ff997e24 */ /* 0x000fe2000f8e00ff */
[----:B------:R-:W1:Y:S01]  /*5f20*/  LDCU UR50, c[0x0][0x370] ;  /* 0x00006e00ff3277ac */ /* 0x000e620008000800 */
[--C-:B------:R-:W-:Y:S01]  /*5f30*/  IMAD.IADD R144, R144, 0x1, R4.reuse ;  /* 0x0000000190907824 */ /* 0x100fe200078e0204 */
[----:B------:R-:W-:Y:S01]  /*5f40*/  LEA R143, R143, R4, 0x4 ;  /* 0x000000048f8f7211 */ /* 0x000fe200078e20ff */
[----:B------:R-:W1:Y:S01]  /*5f50*/  LDC.64 R134, c[0x0][0x8a8] ;  /* 0x00022a00ff867b82 */ /* 0x000e620000000a00 */
[----:B------:R-:W-:Y:S01]  /*5f60*/  IMAD.IADD R145, R145, 0x1, R4 ;  /* 0x0000000191917824 */ /* 0x000fe200078e0204 */
[----:B------:R-:W1:Y:S01]  /*5f70*/  LDCU.64 UR62, c[0x0][0x348] ;  /* 0x00006900ff3e77ac */ /* 0x000e620008000a00 */
[----:B------:R-:W1:Y:S01]  /*5f80*/  LDCU UR41, c[0x0][0xb0c] ;  /* 0x00016180ff2977ac */ /* 0x000e620008000800 */
[----:B------:R-:W1:Y:S01]  /*5f90*/  LDCU UR39, c[0x0][0xb30] ;  /* 0x00016600ff2777ac */ /* 0x000e620008000800 */
[----:B------:R-:W1:Y:S01]  /*5fa0*/  LDCU.64 UR58, c[0x0][0x888] ;  /* 0x00011100ff3a77ac */ /* 0x000e620008000a00 */
[----:B------:R-:W1:Y:S01]  /*5fb0*/  LDCU.64 UR42, c[0x0][0xb28] ;  /* 0x00016500ff2a77ac */ /* 0x000e620008000a00 */
[----:B------:R-:W1:Y:S01]  /*5fc0*/  LDCU.128 UR52, c[0x0][0xb10] ;  /* 0x00016200ff3477ac */ /* 0x000e620008000c00 */
[----:B------:R-:W1:Y:S01]  /*5fd0*/  LDCU UR49, c[0x0][0x374] ;  /* 0x00006e80ff3177ac */ /* 0x000e620008000800 */
[----:B------:R-:W-:Y:S01]  /*5fe0*/  UIADD3 UR56, UPT, UPT, UR44, 0x400, URZ ;  /* 0x000004002c387890 */ /* 0x000fe2000fffe0ff */
[----:B--2-4-:R-:W-:-:S11]  /*5ff0*/  IMAD.IADD R69, R0, 0x1, R69 ;  /* 0x0000000100457824 */ /* 0x014fd600078e0245 */
.L_x_132:
[----:B------:R-:W-:Y:S02]  /*6000*/  LEA R3, R149, UR44, 0x3 ;  /* 0x0000002c95037c11 */ /* 0x000fe4000f8e18ff */
[----:B------:R-:W-:Y:S02]  /*6010*/  SHF.L.U32 R0, R151, 0x1f, RZ ;  /* 0x0000001f97007819 */ /* 0x000fe400000006ff */
[----:B------:R-:W-:Y:S02]  /*6020*/  LEA R4, R149, UR44, 0x4 ;  /* 0x0000002c95047c11 */ /* 0x000fe4000f8e20ff */
[----:B--2---:R-:W2:Y:S02]  /*6030*/  SYNCS.PHASECHK.TRANS64.TRYWAIT P0, [R3+URZ+0x240], R0 ;  /* 0x00024000030075a7 */ /* 0x004ea400080011ff */
[----:B-12---:R-:W-:Y:S05]  /*6040*/  @!P0 BRA `(.L_x_115) ;  /* 0x0000003400c48947 */ /* 0x006fea0003800000 */
.L_x_224:
[----:B------:R-:W4:Y:S01]  /*6050*/  LDS.128 R4, [R4+0x2d0] ;  /* 0x0002d00004047984 */ /* 0x000f220000000c00 */
[----:B------:R-:W-:Y:S01]  /*6060*/  UISETP.GE.AND UP0, UPT, UR40, 0x1, UPT ;  /* 0x000000012800788c */ /* 0x000fe2000bf06270 */
[----:B------:R-:W-:Y:S01]  /*6070*/  @!PT LDS RZ, [RZ] ;  /* 0x00000000fffff984 */ /* 0x000fe20000000800 */
[----:B------:R-:W-:Y:S01]  /*6080*/  @!PT LDS RZ, [RZ] ;  /* 0x00000000fffff984 */ /* 0x000fe20000000800 */
[----:B------:R-:W-:Y:S01]  /*6090*/  @!PT LDS RZ, [RZ] ;  /* 0x00000000fffff984 */ /* 0x000fe20000000800 */
[----:B------:R-:W-:Y:S01]  /*60a0*/  @!PT LDS RZ, [RZ] ;  /* 0x00000000fffff984 */ /* 0x000fe20000000800 */
[----:B------:R1:W-:Y:S06]  /*60b0*/  MEMBAR.ALL.CTA ;  /* 0x0000000000007992 */ /* 0x0003ec0000008000 */
[----:B-1----:R-:W1:Y:S01]  /*60c0*/  FENCE.VIEW.ASYNC.S ;  /* 0x00000000000073c6 */ /* 0x002e620000000000 */
[----:B----4-:R-:W-:Y:S11]  /*60d0*/  LOP3.LUT P0, RZ, R6, 0x1, RZ, 0xc0, !PT ;  /* 0x0000000106ff7812 */ /* 0x010ff6000780c0ff */
[----:B------:R-:W-:Y:S02]  /*60e0*/  @!UPT UIADD3 URZ, UPT, UPT, URZ, URZ, URZ ;  /* 0x000000fffffff290 */ /* 0x000fe4000fffe0ff */
[----:B-1----:R-:W-:Y:S01]  /*60f0*/  VOTEU.ANY UP1, P0 ;  /* 0x0000000000ff7886 */ /* 0x002fe20000020100 */
[----:B------:R-:W-:Y:S01]  /*6100*/  PLOP3.LUT P0, PT, PT, PT, UP1, 0x80, 0x8 ;  /* 0x000000000008781c */ /* 0x000fe20003f0f018 */
[----:B------:R-:W-:Y:S11]  /*6110*/  UP2UR UR47, UPR, URZ, 0x2 ;  /* 0x00000002ff2f7883 */ /* 0x000ff60008000000 */
[----:B------:R-:W-:Y:S01]  /*6120*/  @!UPT UIADD3 URZ, UPT, UPT, URZ, URZ, URZ ;  /* 0x000000fffffff290 */ /* 0x000fe2000fffe0ff */
        /* <DEDUP_REMOVED lines=13> */
[----:B------:R-:W2:Y:S01]  /*6200*/  LDCU UR12, c[0x0][0xb20] ;  /* 0x00016400ff0c77ac */ /* 0x000ea20008000800 */
[----:B------:R-:W-:Y:S02]  /*6210*/  UIMAD.WIDE.U32 UR4, UR49, UR55, URZ ;  /* 0x00000037310472a5 */ /* 0x000fe4000f8e00ff */
[----:B------:R-:W-:Y:S02]  /*6220*/  UIMAD.WIDE.U32 UR6, UR50, UR52, URZ ;  /* 0x00000034320672a5 */ /* 0x000fe4000f8e00ff */
[----:B------:R-:W-:Y:S02]  /*6230*/  UISETP.NE.AND UP0, UPT, UR54, 0x1, UPT ;  /* 0x000000013600788c */ /* 0x000fe4000bf05270 */
[----:B------:R-:W-:Y:S02]  /*6240*/  UIMAD.WIDE.U32 UR8, UR37, UR55, URZ ;  /* 0x00000037250872a5 */ /* 0x000fe4000f8e00ff */
[----:B------:R-:W-:Y:S02]  /*6250*/  UIMAD.WIDE.U32 UR10, UR38, UR52, URZ ;  /* 0x00000034260a72a5 */ /* 0x000fe4000f8e00ff */
[----:B------:R-:W-:Y:S02]  /*6260*/  UISETP.NE.AND UP1, UPT, UR41, 0x1, UPT ;  /* 0x000000012900788c */ /* 0x000fe4000bf25270 */
[----:B------:R-:W-:Y:S01]  /*6270*/  UISETP.NE.AND UP2, UPT, UR40, 0x1, UPT ;  /* 0x000000012800788c */ /* 0x000fe2000bf45270 */
[----:B------:R-:W-:Y:S02]  /*6280*/  UMOV UR4, UR5 ;  /* 0x0000000500047c82 */ /* 0x000fe40008000000 */
[----:B--2---:R-:W-:Y:S03]  /*6290*/  USHF.R.U32.HI UR5, URZ, UR12, UR4 ;  /* 0x0000000cff057299 */ /* 0x004fe60008011604 */
[----:B------:R-:W-:Y:S02]  /*62a0*/  UMOV UR4, UR7 ;  /* 0x0000000700047c82 */ /* 0x000fe40008000000 */
[----:B------:R-:W-:Y:S02]  /*62b0*/  USHF.R.U32.HI UR7, URZ, UR53, UR4 ;  /* 0x00000035ff077299 */ /* 0x000fe40008011604 */
[----:B------:R-:W-:Y:S02]  /*62c0*/  USEL UR4, UR49, UR5, !UP0 ;  /* 0x0000000531047287 */ /* 0x000fe4000c000000 */
[----:B------:R-:W-:Y:S01]  /*62d0*/  USEL UR7, UR50, UR7, !UP1 ;  /* 0x0000000732077287 */ /* 0x000fe2000c800000 */
[----:B------:R-:W-:Y:S01]  /*62e0*/  UMOV UR5, UR9 ;  /* 0x0000000900057c82 */ /* 0x000fe20008000000 */
[----:B------:R-:W-:Y:S02]  /*62f0*/  UIMAD.WIDE.U32 UR8, UR4, UR42, URZ ;  /* 0x0000002a040872a5 */ /* 0x000fe4000f8e00ff */
[----:B------:R-:W-:Y:S03]  /*6300*/  USHF.R.U32.HI UR6, URZ, UR12, UR5 ;  /* 0x0000000cff067299 */ /* 0x000fe60008011605 */
[----:B------:R-:W-:Y:S01]  /*6310*/  UMOV UR5, UR11 ;  /* 0x0000000b00057c82 */ /* 0x000fe20008000000 */
[----:B------:R-:W-:Y:S02]  /*6320*/  UIMAD.WIDE.U32 UR10, UR7, UR42, URZ ;  /* 0x0000002a070a72a5 */ /* 0x000fe4000f8e00ff */
[----:B------:R-:W-:Y:S02]  /*6330*/  USHF.R.U32.HI UR12, URZ, UR53, UR5 ;  /* 0x00000035ff0c7299 */ /* 0x000fe40008011605 */
[----:B------:R-:W-:Y:S01]  /*6340*/  USEL UR6, UR37, UR6, !UP0 ;  /* 0x0000000625067287 */ /* 0x000fe2000c000000 */
[----:B------:R-:W-:Y:S02]  /*6350*/  UMOV UR5, UR9 ;  /* 0x0000000900057c82 */ /* 0x000fe40008000000 */
[----:B------:R-:W-:Y:S01]  /*6360*/  UMOV UR10, UR11 ;  /* 0x0000000b000a7c82 */ /* 0x000fe20008000000 */
[----:B------:R-:W-:Y:S02]  /*6370*/  @UP2 USHF.R.U32.HI UR4, URZ, UR43, UR5 ;  /* 0x0000002bff042299 */ /* 0x000fe40008011605 */
[----:B------:R-:W-:Y:S02]  /*6380*/  @UP2 USHF.R.U32.HI UR7, URZ, UR43, UR10 ;  /* 0x0000002bff072299 */ /* 0x000fe4000801160a */
[----:B------:R-:W-:Y:S02]  /*6390*/  UIMAD UR4, UR40, UR4, URZ ;  /* 0x00000004280472a4 */ /* 0x000fe4000f8e02ff */
[----:B------:R-:W-:Y:S02]  /*63a0*/  UIMAD.WIDE.U32 UR10, UR6, UR42, URZ ;  /* 0x0000002a060a72a5 */ /* 0x000fe4000f8e00ff */
[----:B------:R-:W-:Y:S02]  /*63b0*/  USEL UR5, UR38, UR12, !UP1 ;  /* 0x0000000c26057287 */ /* 0x000fe4000c800000 */
[----:B------:R-:W-:Y:S02]  /*63c0*/  UIMAD UR8, UR40, UR7, URZ ;  /* 0x00000007280872a4 */ /* 0x000fe4000f8e02ff */
[----:B------:R-:W-:Y:S03]  /*63d0*/  UISETP.GE.AND UP0, UPT, UR6, UR4, UPT ;  /* 0x000000040600728c */ /* 0x000fe6000bf06270 */
[----:B------:R-:W-:Y:S01]  /*63e0*/  UMOV UR4, UR11 ;  /* 0x0000000b00047c82 */ /* 0x000fe20008000000 */
[----:B------:R-:W-:Y:S02]  /*63f0*/  UISETP.GE.OR UP0, UPT, UR5, UR8, UP0 ;  /* 0x000000080500728c */ /* 0x000fe40008706670 */
[----:B------:R-:W-:Y:S02]  /*6400*/  USHF.R.U32.HI UR4, URZ, UR43, UR4 ;  /* 0x0000002bff047299 */ /* 0x000fe40008011604 */
[----:B------:R-:W-:Y:S02]  /*6410*/  UIMAD.WIDE.U32 UR8, UR5, UR42, URZ ;  /* 0x0000002a050872a5 */ /* 0x000fe4000f8e00ff */
[----:B------:R-:W-:Y:S02]  /*6420*/  USEL UR11, UR6, UR4, !UP2 ;  /* 0x00000004060b7287 */ /* 0x000fe4000d000000 */
[----:B------:R-:W-:Y:S02]  /*6430*/  UIADD3 UR8, UPT, UPT, -UR5, URZ, URZ ;  /* 0x000000ff05087290 */ /* 0x000fe4000fffe1ff */
[----:B------:R-:W-:Y:S01]  /*6440*/  UIADD3 UR10, UPT, UPT, -UR11, URZ, URZ ;  /* 0x000000ff0b0a7290 */ /* 0x000fe2000fffe1ff */
[----:B------:R-:W-:Y:S01]  /*6450*/  @!UP0 UMOV UR4, UR9 ;  /* 0x0000000900048c82 */ /* 0x000fe20008000000 */
[----:B------:R-:W-:Y:S02]  /*6460*/  UIADD3 UR9, UPT, UPT, -UR6, URZ, URZ ;  /* 0x000000ff06097290 */ /* 0x000fe4000fffe1ff */
[----:B------:R-:W-:Y:S02]  /*6470*/  @!UP0 USHF.R.U32.HI UR4, URZ, UR43, UR4 ;  /* 0x0000002bff048299 */ /* 0x000fe40008011604 */
[----:B------:R-:W-:Y:S02]  /*6480*/  UIMAD UR10, UR40, UR10, UR6 ;  /* 0x0000000a280a72a4 */ /* 0x000fe4000f8e0206 */
[----:B------:R-:W-:Y:S04]  /*6490*/  @!UP0 USEL UR4, UR5, UR4, !UP2 ;  /* 0x0000000405048287 */ /* 0x000fe8000d000000 */
[----:B------:R-:W-:Y:S02]  /*64a0*/  @!UP0 UIMAD UR10, UR7, UR10, UR4 ;  /* 0x0000000a070a82a4 */ /* 0x000fe4000f8e0204 */
[----:B------:R-:W-:Y:S02]  /*64b0*/  @!UP0 UIADD3 UR11, UPT, UPT, UR11, -UR4, URZ ;  /* 0x800000040b0b8290 */ /* 0x000fe4000fffe0ff */
[----:B------:R-:W-:Y:S02]  /*64c0*/  UIMAD UR7, UR41, UR8, UR38 ;  /* 0x00000008290772a4 */ /* 0x000fe4000f8e0226 */
[----:B------:R-:W-:Y:S02]  /*64d0*/  @!UP0 UIMAD UR6, UR11, UR40, UR5 ;  /* 0x000000280b0682a4 */ /* 0x000fe4000f8e0205 */
[----:B------:R-:W-:Y:S01]  /*64e0*/  UIMAD UR4, UR54, UR9, UR37 ;  /* 0x00000009360472a4 */ /* 0x000fe2000f8e0225 */
[----:B------:R-:W-:Y:S02]  /*64f0*/  @!UP0 UMOV UR5, UR10 ;  /* 0x0000000a00058c82 */ /* 0x000fe40008000000 */
[----:B------:R-:W-:Y:S02]  /*6500*/  UIMAD UR38, UR5, UR41, UR7 ;  /* 0x00000029052672a4 */ /* 0x000fe4000f8e0207 */
[----:B------:R-:W-:Y:S11]  /*6510*/  UIMAD UR37, UR6, UR54, UR4 ;  /* 0x00000036062572a4 */ /* 0x000ff6000f8e0204 */
[----:B------:R-:W-:Y:S01]  /*6520*/  @!UPT UIADD3 URZ, UPT, UPT, URZ, URZ, URZ ;  /* 0x000000fffffff290 */ /* 0x000fe2000fffe0ff */
.L_x_116:
[----:B------:R-:W-:Y:S01]  /*6530*/  UISETP.NE.AND UP0, UPT, UR39, 0x1, UPT ;  /* 0x000000012700788c */ /* 0x000fe2000bf05270 */
[----:B------:R-:W-:Y:S10]  /*6540*/  IADD3 R149, PT, PT, R149, 0x1, RZ ;  /* 0x0000000195957810 */ /* 0x000ff40007ffe0ff */
[----:B------:R-:W2:Y:S01]  /*6550*/  @!UP0 LDCU.128 UR12, c[0x0][0xb10] ;  /* 0x00016200ff0c87ac */ /* 0x000ea20008000c00 */
[----:B------:R-:W4:Y:S01]  /*6560*/  @!UP0 LDCU UR5, c[0x0][0xb0c] ;  /* 0x00016180ff0587ac */ /* 0x000f220008000800 */
[----:B------:R-:W3:Y:S01]  /*6570*/  @!UP0 LDCU UR10, c[0x0][0xb20] ;  /* 0x00016400ff0a87ac */ /* 0x000ee20008000800 */
[----:B--2---:R-:W-:Y:S02]  /*6580*/  UIMAD.WIDE.U32 UR8, UR38, UR12, URZ ;  /* 0x0000000c260872a5 */ /* 0x004fe4000f8e00ff */
[----:B------:R-:W-:Y:S02]  /*6590*/  UIMAD.WIDE.U32 UR6, UR37, UR15, URZ ;  /* 0x0000000f250672a5 */ /* 0x000fe4000f8e00ff */
[----:B------:R-:W-:Y:S03]  /*65a0*/  @!UP0 UISETP.NE.AND UP1, UPT, UR14, 0x1, UPT ;  /* 0x000000010e00888c */ /* 0x000fe6000bf25270 */
[----:B------:R-:W-:Y:S01]  /*65b0*/  @!UP0 UMOV UR4, UR9 ;  /* 0x0000000900048c82 */ /* 0x000fe20008000000 */
[----:B----4-:R-:W-:Y:S02]  /*65c0*/  @!UP0 UISETP.NE.AND UP2, UPT, UR5, 0x1, UPT ;  /* 0x000000010500888c */ /* 0x010fe4000bf45270 */
[----:B------:R-:W-:Y:S01]  /*65d0*/  @!UP0 USHF.R.U32.HI UR4, URZ, UR13, UR4 ;  /* 0x0000000dff048299 */ /* 0x000fe20008011604 */
[----:B------:R-:W-:Y:S02]  /*65e0*/  @!UP0 UMOV UR6, UR7 ;  /* 0x0000000700068c82 */ /* 0x000fe40008000000 */
[----:B---3--:R-:W-:Y:S02]  /*65f0*/  @!UP0 USHF.R.U32.HI UR6, URZ, UR10, UR6 ;  /* 0x0000000aff068299 */ /* 0x008fe40008011606 */
[----:B------:R-:W-:Y:S02]  /*6600*/  @!UP0 USEL UR7, UR38, UR4, !UP2 ;  /* 0x0000000426078287 */ /* 0x000fe4000d000000 */
[----:B------:R-:W-:Y:S04]  /*6610*/  @!UP0 USEL UR6, UR37, UR6, !UP1 ;  /* 0x0000000625068287 */ /* 0x000fe8000c800000 */
[----:B------:R-:W-:Y:S02]  /*6620*/  @!UP0 UIADD3 UR4, UPT, UPT, -UR7, UR6, URZ ;  /* 0x0000000607048290 */ /* 0x000fe4000fffe1ff */
[----:B------:R-:W-:Y:S02]  /*6630*/  @!UP0 UIADD3 UR6, UPT, UPT, UR7, -UR6, URZ ;  /* 0x8000000607068290 */ /* 0x000fe4000fffe0ff */
[----:B------:R-:W-:Y:S02]  /*6640*/  @!UP0 UIMAD UR38, UR4, UR5, UR38 ;  /* 0x00000005042682a4 */ /* 0x000fe4000f8e0226 */
[----:B------:R-:W-:Y:S02]  /*6650*/  @!UP0 UIMAD UR37, UR6, UR14, UR37 ;  /* 0x0000000e062582a4 */ /* 0x000fe4000f8e0225 */
[----:B------:R-:W-:Y:S09]  /*6660*/  ULOP3.LUT UP0, URZ, UR56, 0x1b0, URZ, 0xc0, !UPT ;  /* 0x000001b038ff7892 */ /* 0x000ff2000f80c0ff */
[----:B------:R-:W-:Y:S05]  /*6670*/  BRA.U !UP0, `(.L_x_117) ;  /* 0x0000000108407547 */ /* 0x000fea000b800000 */
[----:B------:R-:W2:Y:S01]  /*6680*/  LDCU.64 UR8, c[0x4][0x80] ;  /* 0x01001000ff0877ac */ /* 0x000ea20008000a00 */
[----:B------:R-:W-:Y:S01]  /*6690*/  MOV R3, 0x0 ;  /* 0x0000000000037802 */ /* 0x000fe20000000f00 */
[----:B------:R-:W-:Y:S02]  /*66a0*/  HFMA2 R12, -RZ, RZ, 0, 5.9604644775390625e-08 ;  /* 0x00000001ff0c7431 */ /* 0x000fe400000001ff */
[----:B------:R-:W-:Y:S02]  /*66b0*/  IMAD.MOV.U32 R8, RZ, RZ, 0x70 ;  /* 0x00000070ff087424 */ /* 0x000fe400078e00ff */
[----:B------:R-:W-:Y:S01]  /*66c0*/  IMAD.MOV.U32 R13, RZ, RZ, RZ ;  /* 0x000000ffff0d7224 */ /* 0x000fe200078e00ff */
[----:B------:R-:W3:Y:S01]  /*66d0*/  LDCU.64 UR6, c[0x4][0x88] ;  /* 0x01001100ff0677ac */ /* 0x000ee20008000a00 */
[----:B------:R-:W4:Y:S01]  /*66e0*/  LDC.64 R2, c[0x4][R3] ;  /* 0x0100000003027b82 */ /* 0x000f220000000a00 */
[----:B------:R-:W1:Y:S01]  /*66f0*/  LDCU.64 UR4, c[0x4][0x8] ;  /* 0x01000100ff0477ac */ /* 0x000e620008000a00 */
[----:B--2---:R-:W-:Y:S01]  /*6700*/  MOV R5, UR9 ;  /* 0x0000000900057c02 */ /* 0x004fe20008000f00 */
[----:B------:R-:W-:Y:S01]  /*6710*/  IMAD.U32 R4, RZ, RZ, UR8 ;  /* 0x00000008ff047e24 */ /* 0x000fe2000f8e00ff */
[----:B---3--:R-:W-:Y:S01]  /*6720*/  MOV R7, UR7 ;  /* 0x0000000700077c02 */ /* 0x008fe20008000f00 */
[----:B------:R-:W-:Y:S01]  /*6730*/  IMAD.U32 R6, RZ, RZ, UR6 ;  /* 0x00000006ff067e24 */ /* 0x000fe2000f8e00ff */
[----:B-1----:R-:W-:Y:S01]  /*6740*/  MOV R11, UR5 ;  /* 0x00000005000b7c02 */ /* 0x002fe20008000f00 */
[----:B------:R-:W-:Y:S02]  /*6750*/  IMAD.U32 R10, RZ, RZ, UR4 ;  /* 0x00000004ff0a7e24 */ /* 0x000fe4000f8e00ff */
[----:B------:R-:W-:Y:S07]  /*6760*/  LEPC R20, `(.L_x_117) ;  /* 0x000000001014794e */ /* 0x000fee0000000000 */
[----:B----45:R-:W-:Y:S05]  /*6770*/  CALL.ABS.NOINC R2 ;  /* 0x0000000002007343 */ /* 0x030fea0003c00000 */
.L_x_117:
[----:B------:R-:W-:Y:S01]  /*6780*/  LOP3.LUT P0, RZ, R153, 0x1b0, RZ, 0xc0, !PT ;  /* 0x000001b099ff7812 */ /* 0x000fe2000780c0ff */
[----:B------:R-:W-:Y:S11]  /*6790*/  BSSY.RECONVERGENT B6, `(.L_x_118) ;  /* 0x0000013000067945 */ /* 0x000ff60003800200 */
[----:B------:R-:W-:Y:S01]  /*67a0*/  @!UPT UIADD3 URZ, UPT, UPT, URZ, URZ, URZ ;  /* 0x000000fffffff290 */ /* 0x000fe2000fffe0ff */
[----:B------:R-:W-:Y:S05]  /*67b0*/  @!P0 BRA `(.L_x_119) ;  /* 0x0000000000408947 */ /* 0x000fea0003800000 */
        /* <DEDUP_REMOVED lines=16> */
.L_x_119:
[----:B------:R-:W-:Y:S05]  /*68c0*/  BSYNC.RECONVERGENT B6 ;  /* 0x0000000000067941 */ /* 0x000fea0003800200 */
.L_x_118:
[----:B------:R-:W-:Y:S01]  /*68d0*/  ISETP.NE.U32.AND P3, PT, R140, RZ, PT ;  /* 0x000000ff8c00720c */ /* 0x000fe20003f65070 */
[----:B------:R-:W-:Y:S01]  /*68e0*/  UISETP.NE.AND UP1, UPT, UR61, URZ, UPT ;  /* 0x000000ff3d00728c */ /* 0x000fe2000bf25270 */
[----:B------:R-:W-:Y:S02]  /*68f0*/  ISETP.NE.U32.AND P4, PT, R136, RZ, PT ;  /* 0x000000ff8800720c */ /* 0x000fe40003f85070 */
[----:B------:R-:W-:Y:S02]  /*6900*/  ISETP.NE.AND.EX P3, PT, R141, RZ, PT, P3 ;  /* 0x000000ff8d00720c */ /* 0x000fe40003f65330 */
[----:B------:R-:W-:Y:S02]  /*6910*/  PLOP3.LUT P1, PT, PT, PT, PT, 0x8, 0x80 ;  /* 0x000000000080781c */ /* 0x000fe40003f2e170 */
[----:B------:R-:W-:Y:S02]  /*6920*/  PLOP3.LUT P0, PT, PT, PT, UP1, 0x80, 0x8 ;  /* 0x000000000008781c */ /* 0x000fe40003f0f018 */
[----:B------:R-:W-:Y:S02]  /*6930*/  ISETP.NE.AND.EX P4, PT, R137, RZ, PT, P4 ;  /* 0x000000ff8900720c */ /* 0x000fe40003f85340 */
[----:B------:R-:W2:Y:S09]  /*6940*/  @UP1 LDCU.64 UR4, c[0x0][0x888] ;  /* 0x00011100ff0417ac */ /* 0x000eb20008000a00 */
[----:B------:R-:W-:Y:S01]  /*6950*/  @P0 PLOP3.LUT P1, PT, P3, PT, PT, 0x80, 0x8 ;  /* 0x000000000008081c */ /* 0x000fe20001f2f070 */
[----:B--2---:R-:W-:Y:S04]  /*6960*/  @UP1 UISETP.NE.U32.AND UP0, UPT, UR4, URZ, UPT ;  /* 0x000000ff0400128c */ /* 0x004fe8000bf05070 */
[----:B------:R-:W-:Y:S04]  /*6970*/  @UP1 UISETP.NE.AND.EX UP0, UPT, UR5, URZ, UPT, UP0 ;  /* 0x000000ff0500128c */ /* 0x000fe8000bf05300 */
[----:B------:R-:W-:Y:S01]  /*6980*/  @UP1 USEL UR4, URZ, 0xffffffff, UP0 ;  /* 0xffffffffff041887 */ /* 0x000fe20008000000 */
[----:B------:R-:W-:Y:S11]  /*6990*/  @!P3 BRA `(.L_x_120) ;  /* 0x000000000030b947 */ /* 0x000ff60003800000 */
        /* <DEDUP_REMOVED lines=12> */
.L_x_120:
[----:B------:R-:W-:Y:S05]  /*6a60*/  @!P4 BRA `(.L_x_121) ;  /* 0x000000000024c947 */ /* 0x000fea0003800000 */
[----:B------:R-:W-:Y:S01]  /*6a70*/  ISETP.NE.U32.AND P2, PT, R134, RZ, PT ;  /* 0x000000ff8600720c */ /* 0x000fe20003f45070 */
[----:B------:R-:W2:Y:S03]  /*6a80*/  LDCU.64 UR6, c[0x0][0x358] ;  /* 0x00006b00ff0677ac */ /* 0x000ea60008000a00 */
[----:B------:R-:W-:Y:S11]  /*6a90*/  ISETP.NE.AND.EX P2, PT, R135, RZ, PT, P2 ;  /* 0x000000ff8700720c */ /* 0x000ff60003f45320 */
[----:B------:R-:W-:Y:S02]  /*6aa0*/  @!UPT UIADD3 URZ, UPT, UPT, URZ, URZ, URZ ;  /* 0x000000fffffff290 */ /* 0x000fe4000fffe0ff */
[----:B------:R-:W4:Y:S01]  /*6ab0*/  @P2 LDC.64 R2, c[0x0][0x8a8] ;  /* 0x00022a00ff022b82 */ /* 0x000f220000000a00 */
[----:B-1----:R-:W-:Y:S04]  /*6ac0*/  @P2 IMAD R0, R136, UR36, RZ ;  /* 0x0000002488002c24 */ /* 0x002fe8000f8e02ff */
[----:B----4-:R-:W-:Y:S05]  /*6ad0*/  @P2 IMAD.WIDE R2, R0, 0x4, R2 ;  /* 0x0000000400022825 */ /* 0x010fea00078e0202 */
[----:B--2--5:R2:W5:Y:S02]  /*6ae0*/  @P2 LDG.E R70, desc[UR6][R2.64] ;  /* 0x0000000602462981 */ /* 0x024564000c1e1900 */
[----:B--2---:R-:W4:Y:S02]  /*6af0*/  @!P2 LDC R70, c[0x0][0x8a0] ;  /* 0x00022800ff46ab82 */ /* 0x004f240000000800 */
.L_x_121:
[----:B---3-5:R-:W-:Y:S01]  /*6b00*/  @P0 ISETP.NE.AND P4, PT, R71, RZ, PT ;  /* 0x000000ff4700020c */ /* 0x028fe20003f85270 */
[----:B-1----:R-:W-:Y:S01]  /*6b10*/  IMAD.U32 R0, RZ, RZ, UR4 ;  /* 0x00000004ff007e24 */ /* 0x002fe2000f8e00ff */
[----:B------:R-:W-:Y:S01]  /*6b20*/  @P0 LOP3.LUT P2, RZ, R147, 0xff, RZ, 0xc0, !PT ;  /* 0x000000ff93ff0812 */ /* 0x000fe2000784c0ff */
[----:B------:R-:W-:Y:S01]  /*6b30*/  BSSY B1, `(.L_x_122) ;  /* 0x000003d000017945 */ /* 0x000fe20003800000 */
[----:B------:R-:W-:Y:S02]  /*6b40*/  @P0 SEL R2, RZ, 0xffffffff, P4 ;  /* 0xffffffffff020807 */ /* 0x000fe40002000000 */
[----:B------:R-:W-:Y:S02]  /*6b50*/  CS2R R90, SRZ ;  /* 0x00000000005a7805 */ /* 0x000fe4000001ff00 */
[----:B------:R-:W-:Y:S02]  /*6b60*/  LEA R22, R68, UR44, 0x3 ;  /* 0x0000002c44167c11 */ /* 0x000fe4000f8e18ff */
[----:B------:R-:W-:Y:S02]  /*6b70*/  CS2R R88, SRZ ;  /* 0x0000000000587805 */ /* 0x000fe4000001ff00 */
[----:B------:R-:W-:Y:S02]  /*6b80*/  @P1 SEL R2, R0, R2, !P2 ;  /* 0x0000000200021207 */ /* 0x000fe40005000000 */
[----:B------:R-:W-:Y:S02]  /*6b90*/  CS2R R86, SRZ ;  /* 0x0000000000567805 */ /* 0x000fe4000001ff00 */
[----:B------:R-:W-:Y:S02]  /*6ba0*/  SHF.L.U32 R4, R152, 0x1f, RZ ;  /* 0x0000001f98047819 */ /* 0x000fe400000006ff */
[----:B------:R-:W-:Y:S02]  /*6bb0*/  CS2R R84, SRZ ;  /* 0x0000000000547805 */ /* 0x000fe4000001ff00 */
[----:B------:R-:W-:Y:S02]  /*6bc0*/  @P0 LOP3.LUT R2, R2, 0x1, RZ, 0xc0, !PT ;  /* 0x0000000102020812 */ /* 0x000fe400078ec0ff */
[----:B------:R-:W-:Y:S02]  /*6bd0*/  CS2R R18, SRZ ;  /* 0x0000000000127805 */ /* 0x000fe4000001ff00 */
[----:B------:R-:W-:Y:S02]  /*6be0*/  PLOP3.LUT P5, PT, PT, PT, PT, 0x8, 0x80 ;  /* 0x000000000080781c */ /* 0x000fe40003fae170 */
[----:B------:R-:W-:Y:S02]  /*6bf0*/  CS2R R16, SRZ ;  /* 0x0000000000107805 */ /* 0x000fe4000001ff00 */
[----:B------:R-:W-:Y:S01]  /*6c00*/  ISETP.NE.U32.OR P1, PT, R2, 0x1, !P0 ;  /* 0x000000010200780c */ /* 0x000fe20004725470 */
[----:B------:R-:W-:Y:S01]  /*6c10*/  IMAD R2, R68, 0x40, R69 ;  /* 0x0000004044027824 */ /* 0x000fe200078e0245 */
[----:B------:R-:W-:Y:S02]  /*6c20*/  CS2R R26, SRZ ;  /* 0x00000000001a7805 */ /* 0x000fe4000001ff00 */
[----:B------:R-:W-:Y:S09]  /*6c30*/  CS2R R24, SRZ ;  /* 0x0000000000187805 */ /* 0x000ff2000001ff00 */
[----:B------:R-:W-:Y:S04]  /*6c40*/  @P1 SHF.L.U32 R0, R150, 0x1f, RZ ;  /* 0x0000001f96001819 */ /* 0x000fe800000006ff */
[----:B------:R-:W1:Y:S01]  /*6c50*/  @P1 SYNCS.PHASECHK.TRANS64.TRYWAIT P0, [UR44+0x220], R0 ;  /* 0x00022000ff0015a7 */ /* 0x000e62000800112c */
[----:B------:R2:W3:Y:S01]  /*6c60*/  SYNCS.PHASECHK.TRANS64.TRYWAIT P4, [R22+URZ+0x260], R4 ;  /* 0x00026004160075a7 */ /* 0x0004e200080811ff */
[----:B-1----:R-:W-:Y:S01]  /*6c70*/  @P1 PLOP3.LUT P5, PT, P0, PT, PT, 0x8, 0x80 ;  /* 0x000000000080181c */ /* 0x002fe200007ae170 */
[----:B------:R-:W-:Y:S01]  /*6c80*/  @!UPT UIADD3 URZ, UPT, UPT, URZ, URZ, URZ ;  /* 0x000000fffffff290 */ /* 0x000fe2000fffe0ff */
[----:B--23--:R-:W-:Y:S11]  /*6c90*/  @!P1 BRA `(.L_x_123) ;  /* 0x0000000000989947 */ /* 0x00cff60003800000 */
[----:B------:R-:W-:Y:S01]  /*6ca0*/  ISETP.NE.U32.AND P0, PT, RZ, UR58, PT ;  /* 0x0000003aff007c0c */ /* 0x000fe2000bf05070 */
[----:B------:R-:W-:Y:S01]  /*6cb0*/  BSSY B0, `(.L_x_124) ;  /* 0x0000016000007945 */ /* 0x000fe20003800000 */
[----:B------:R-:W-:Y:S02]  /*6cc0*/  ISETP.NE.AND P2, PT, R71, RZ, PT ;  /* 0x000000ff4700720c */ /* 0x000fe40003f45270 */
[----:B------:R-:W-:Y:S02]  /*6cd0*/  CS2R R26, SRZ ;  /* 0x00000000001a7805 */ /* 0x000fe4000001ff00 */
[----:B------:R-:W-:Y:S02]  /*6ce0*/  ISETP.NE.AND.EX P0, PT, RZ, UR59, PT, P0 ;  /* 0x0000003bff007c0c */ /* 0x000fe4000bf05300 */
[----:B------:R-:W-:Y:S02]  /*6cf0*/  CS2R R24, SRZ ;  /* 0x0000000000187805 */ /* 0x000fe4000001ff00 */
[----:B------:R-:W-:Y:S02]  /*6d00*/  LOP3.LUT P1, RZ, R147, 0xff, RZ, 0xc0, !PT ;  /* 0x000000ff93ff7812 */ /* 0x000fe4000782c0ff */
[----:B------:R-:W-:Y:S02]  /*6d10*/  CS2R R18, SRZ ;  /* 0x0000000000127805 */ /* 0x000fe4000001ff00 */
[----:B------:R-:W-:Y:S02]  /*6d20*/  SEL R0, RZ, 0xffffffff, P2 ;  /* 0xffffffffff007807 */ /* 0x000fe40001000000 */
[----:B------:R-:W-:Y:S02]  /*6d30*/  CS2R R16, SRZ ;  /* 0x0000000000107805 */ /* 0x000fe4000001ff00 */
[----:B------:R-:W-:Y:S02]  /*6d40*/  SEL R3, RZ, 0xffffffff, P0 ;  /* 0xffffffffff037807 */ /* 0x000fe40000000000 */
[----:B------:R-:W-:Y:S02]  /*6d50*/  CS2R R86, SRZ ;  /* 0x0000000000567805 */ /* 0x000fe4000001ff00 */
[----:B------:R-:W-:Y:S02]  /*6d60*/  CS2R R84, SRZ ;  /* 0x0000000000547805 */ /* 0x000fe4000001ff00 */
[----:B------:R-:W-:Y:S02]  /*6d70*/  CS2R R90, SRZ ;  /* 0x00000000005a7805 */ /* 0x000fe4000001ff00 */
[----:B------:R-:W-:Y:S02]  /*6d80*/  @P3 SEL R0, R3, R0, !P1 ;  /* 0x0000000003003207 */ /* 0x000fe40004800000 */
[----:B------:R-:W-:Y:S02]  /*6d90*/  CS2R R88, SRZ ;  /* 0x0000000000587805 */ /* 0x000fe4000001ff00 */
[----:B------:R-:W-:Y:S04]  /*6da0*/  LOP3.LUT R0, R0, 0x1, RZ, 0xc0, !PT ;  /* 0x0000000100007812 */ /* 0x000fe800078ec0ff */
[----:B------:R-:W-:Y:S01]  /*6db0*/  ISETP.NE.U32.AND P0, PT, R0, 0x1, PT ;  /* 0x000000010000780c */ /* 0x000fe20003f05070 */
[----:B------:R-:W-:Y:S01]  /*6dc0*/  @!UPT UIADD3 URZ, UPT, UPT, URZ, URZ, URZ ;  /* 0x000000fffffff290 */ /* 0x000fe2000fffe0ff */
[----:B------:R-:W-:Y:S11]  /*6dd0*/  @!P5 BRA `(.L_x_125) ;  /* 0x00000000000cd947 */ /* 0x000ff60003800000 */
[----:B------:R-:W-:Y:S04]  /*6de0*/  SHF.L.U32 R3, R150, 0x1f, RZ ;  /* 0x0000001f96037819 */ /* 0x000fe800000006ff */
[----:B------:R-:W1:Y:S02]  /*6df0*/  SYNCS.PHASECHK.TRANS64.TRYWAIT P1, [UR44+0x220], R3 ;  /* 0x00022003ff0075a7 */ /* 0x000e64000802112c */
[----:B-1----:R-:W-:Y:S05]  /*6e00*/  @!P1 BRA `(.L_x_126) ;  /* 0x0000002800689947 */ /* 0x002fea0003800000 */
.L_x_125:
[----:B------:R-:W-:Y:S05]  /*6e10*/  BSYNC B0 ;  /* 0x0000000000007941 */ /* 0x000fea0003800000 */
.L_x_124:
[----:B------:R2:W3:Y:S01]  /*6e20*/  @P0 LDS.128 R24, [R146+UR44+0x400] ;  /* 0x0004002c92180984 */ /* 0x0004e20008000c00 */
[----:B------:R-:W-:Y:S01]  /*6e30*/  UIADD3 UR4, UPT, UPT, UR44, 0x228, URZ ;  /* 0x000002282c047890 */ /* 0x000fe2000fffe0ff */
[----:B------:R-:W-:Y:S02]  /*6e40*/  LOP3.LUT R150, R150, 0x1, RZ, 0x3c, !PT ;  /* 0x0000000196967812 */ /* 0x000fe400078e3cff */
[----:B------:R2:W1:Y:S01]  /*6e50*/  @P0 LDS.128 R16, [R145+0x400] ;  /* 0x0004000091100984 */ /* 0x0004620000000c00 */
[----:B------:R-:W-:Y:S03]  /*6e60*/  UPRMT UR4, UR48, 0x654, UR4 ;  /* 0x0000065430047896 */ /* 0x000fe60008000004 */
[----:B------:R2:W1:Y:S04]  /*6e70*/  @P0 LDS.128 R84, [R144+0x400] ;  /* 0x0004000090540984 */ /* 0x0004680000000c00 */
[----:B------:R2:W1:Y:S01]  /*6e80*/  @P0 LDS.128 R88, [R143+0x400] ;  /* 0x000400008f580984 */ /* 0x0004620000000c00 */
[----:B------:R-:W-:Y:S01]  /*6e90*/  @!PT LDS RZ, [RZ] ;  /* 0x00000000fffff984 */ /* 0x000fe20000000800 */
[----:B------:R-:W-:Y:S01]  /*6ea0*/  @!PT LDS RZ, [RZ] ;  /* 0x00000000fffff984 */ /* 0x000fe20000000800 */
[----:B------:R-:W-:Y:S01]  /*6eb0*/  @!PT LDS RZ, [RZ] ;  /* 0x00000000fffff984 */ /* 0x000fe20000000800 */
[----:B------:R-:W-:Y:S01]  /*6ec0*/  @!PT LDS RZ, [RZ] ;  /* 0x00000000fffff984 */ /* 0x000fe20000000800 */
[----:B------:R5:W-:Y:S06]  /*6ed0*/  MEMBAR.ALL.CTA ;  /* 0x0000000000007992 */ /* 0x000bec0000008000 */
[----:B-----5:R-:W5:Y:S02]  /*6ee0*/  FENCE.VIEW.ASYNC.S ;  /* 0x00000000000073c6 */ /* 0x020f640000000000 */
[----:B-----5:R-:W-:Y:S01]  /*6ef0*/  SYNCS.ARRIVE.TRANS64.RED.A1T0 RZ, [UR4], RZ ;  /* 0x000000ffffff79a7 */ /* 0x020fe20008100404 */
.L_x_123:
[----:B------:R-:W-:Y:S05]  /*6f00*/  BSYNC B1 ;  /* 0x0000000000017941 */ /* 0x000fea0003800000 */
.L_x_122:
[----:B-1----:R-:W-:Y:S04]  /*6f10*/  SHF.R.U32.HI R0, RZ, 0x15, R2 ;  /* 0x00000015ff007819 */ /* 0x002fe80000011602 */
[----:B------:R-:W-:Y:S01]  /*6f20*/  LOP3.LUT P0, RZ, R0, 0x3, R148, 0x48, !PT ;  /* 0x0000000300ff7812 */ /* 0x000fe20007804894 */
[----:B------:R-:W-:Y:S01]  /*6f30*/  @!UPT UIADD3 URZ, UPT, UPT, URZ, URZ, URZ ;  /* 0x000000fffffff290 */ /* 0x000fe2000fffe0ff */
[----:B------:R-:W-:Y:S11]  /*6f40*/  @P4 BRA `(.L_x_127) ;  /* 0x0000000000084947 */ /* 0x000ff60003800000 */
[----:B------:R-:W1:Y:S02]  /*6f50*/  SYNCS.PHASECHK.TRANS64.TRYWAIT P1, [R22+URZ+0x260], R4 ;  /* 0x00026004160075a7 */ /* 0x000e6400080211ff */
[----:B-1----:R-:W-:Y:S05]  /*6f60*/  @!P1 BRA `(.L_x_128) ;  /* 0x0000002800289947 */ /* 0x002fea0003800000 */
.L_x_127:
[----:B------:R-:W-:Y:S05]  /*6f70*/  @!P0 BRA `(.L_x_129) ;  /* 0x0000000000408947 */ /* 0x000fea0003800000 */
[----:B------:R-:W1:Y:S01]  /*6f80*/  LDCU.64 UR8, c[0x4][0x70] ;  /* 0x01000e00ff0877ac */ /* 0x000e620008000a00 */
[----:B------:R-:W-:Y:S01]  /*6f90*/  MOV R15, 0x0 ;  /* 0x00000000000f7802 */ /* 0x000fe20000000f00 */
[----:B------:R-:W-:Y:S02]  /*6fa0*/  HFMA2 R12, -RZ, RZ, 0, 5.9604644775390625e-08 ;  /* 0x00000001ff0c7431 */ /* 0x000fe400000001ff */
[----:B------:R-:W-:Y:S02]  /*6fb0*/  IMAD.MOV.U32 R8, RZ, RZ, 0x192 ;  /* 0x00000192ff087424 */ /* 0x000fe400078e00ff */
[----:B------:R-:W-:Y:S01]  /*6fc0*/  IMAD.MOV.U32 R13, RZ, RZ, RZ ;  /* 0x000000ffff0d7224 */ /* 0x000fe200078e00ff */
[----:B------:R-:W5:Y:S01]  /*6fd0*/  LDCU.64 UR6, c[0x4][0x78] ;  /* 0x01000f00ff0677ac */ /* 0x000f620008000a00 */
[----:B------:R-:W2:Y:S01]  /*6fe0*/  LDC.64 R14, c[0x4][R15] ;  /* 0x010000000f0e7b82 */ /* 0x000ea20000000a00 */
[----:B------:R-:W3:Y:S01]  /*6ff0*/  LDCU.64 UR4, c[0x4][0x10] ;  /* 0x01000200ff0477ac */ /* 0x000ee20008000a00 */
[----:B-1----:R-:W-:Y:S01]  /*7000*/  MOV R5, UR9 ;  /* 0x0000000900057c02 */ /* 0x002fe20008000f00 */
[----:B------:R-:W-:Y:S01]  /*7010*/  IMAD.U32 R4, RZ, RZ, UR8 ;  /* 0x00000008ff047e24 */ /* 0x000fe2000f8e00ff */
[----:B-----5:R-:W-:Y:S01]  /*7020*/  MOV R7, UR7 ;  /* 0x0000000700077c02 */ /* 0x020fe20008000f00 */
[----:B------:R-:W-:Y:S01]  /*7030*/  IMAD.U32 R6, RZ, RZ, UR6 ;  /* 0x00000006ff067e24 */ /* 0x000fe2000f8e00ff */
[----:B---3--:R-:W-:Y:S01]  /*7040*/  MOV R11, UR5 ;  /* 0x00000005000b7c02 */ /* 0x008fe20008000f00 */
[----:B------:R-:W-:Y:S02]  /*7050*/  IMAD.U32 R10, RZ, RZ, UR4 ;  /* 0x00000004ff0a7e24 */ /* 0x000fe4000f8e00ff */
[----:B------:R-:W-:Y:S07]  /*7060*/  LEPC R20, `(.L_x_129) ;  /* 0x000000001014794e */ /* 0x000fee0000000000 */
[----:B--2-4-:R-:W-:Y:S05]  /*7070*/  CALL.ABS.NOINC R14 ;  /* 0x000000000e007343 */ /* 0x014fea0003c00000 */
.L_x_129:
[----:B------:R-:W-:Y:S01]  /*7080*/  LOP3.LUT P0, RZ, R142, 0x60, RZ, 0xc0, !PT ;  /* 0x000000608eff7812 */ /* 0x000fe2000780c0ff */
[----:B------:R-:W-:Y:S05]  /*7090*/  WARPSYNC.ALL ;  /* 0x0000000000007948 */ /* 0x000fea0003800000 */
[----:B---3--:R-:W-:Y:S01]  /*70a0*/  IMAD.U32 R130, R26, 0x10000, RZ ;  /* 0x000100001a827824 */ /* 0x008fe200078e00ff */
[----:B------:R-:W-:Y:S01]  /*70b0*/  R2UR UR4, R2 ;  /* 0x00000000020472ca */ /* 0x000fe200000e0000 */
[----:B------:R-:W-:Y:S01]  /*70c0*/  IMAD.U32 R124, R16, 0x10000, RZ ;  /* 0x00010000107c7824 */ /* 0x000fe200078e00ff */
[----:B------:R-:W-:Y:S01]  /*70d0*/  R2UR UR5, R22 ;  /* 0x00000000160572ca */ /* 0x000fe200000e0000 */
[----:B------:R-:W-:Y:S01]  /*70e0*/  IMAD.SHL.U32 R117, R18, 0x100, RZ ;  /* 0x0000010012757824 */ /* 0x000fe200078e00ff */
[C---:B------:R-:W-:Y:S01]  /*70f0*/  PRMT R0, R24.reuse, 0x8880, RZ ;  /* 0x0000888018007816 */ /* 0x040fe200000000ff */
[----:B------:R-:W-:Y:S01]  /*7100*/  IMAD.U32 R109, R85, 0x10000, RZ ;  /* 0x00010000556d7824 */ /* 0x000fe200078e00ff */
[----:B------:R-:W-:Y:S01]  /*7110*/  SHF.L.U32 R2, R24, 0x10, RZ ;  /* 0x0000001018027819 */ /* 0x000fe200000006ff */
[----:B------:R-:W-:Y:S01]  /*7120*/  IMAD.U32 R94, R90, 0x10000, RZ ;  /* 0x000100005a5e7824 */ /* 0x000fe200078e00ff */
[----:B------:R-:W-:Y:S01]  /*7130*/  SHF.L.U32 R3, R24, 0x8, RZ ;  /* 0x0000000818037819 */ /* 0x000fe200000006ff */
[----:B------:R-:W-:Y:S01]  /*7140*/  IMAD.SHL.U32 R102, R87, 0x100, RZ ;  /* 0x0000010057667824 */ /* 0x000fe200078e00ff */
[----:B------:R-:W-:Y:S01]  /*7150*/  SHF.R.S32.HI R72, RZ, 0x18, R24 ;  /* 0x00000018ff487819 */ /* 0x000fe20000011418 */
[----:B------:R-:W-:Y:S01]  /*7160*/  BSSY.RECONVERGENT B0, `(.L_x_130) ;  /* 0x0000124000007945 */ /* 0x000fe20003800200 */
[C---:B------:R-:W-:Y:S02]  /*7170*/  PRMT R133, R25.reuse, 0x8880, RZ ;  /* 0x0000888019857816 */ /* 0x040fe400000000ff */
[C---:B------:R-:W-:Y:S02]  /*7180*/  SHF.L.U32 R73, R25.reuse, 0x10, RZ ;  /* 0x0000001019497819 */ /* 0x040fe400000006ff */
[----:B------:R-:W-:Y:S02]  /*7190*/  SHF.L.U32 R132, R25, 0x8, RZ ;  /* 0x0000000819847819 */ /* 0x000fe400000006ff */
[----:B------:R-:W-:Y:S02]  /*71a0*/  SHF.R.S32.HI R74, RZ, 0x18, R25 ;  /* 0x00000018ff4a7819 */ /* 0x000fe40000011419 */
[C---:B------:R-:W-:Y:S02]  /*71b0*/  PRMT R131, R26.reuse, 0x8880, RZ ;  /* 0x000088801a837816 */ /* 0x040fe400000000ff */
[----:B------:R-:W-:Y:S02]  /*71c0*/  SHF.L.U32 R129, R26, 0x8, RZ ;  /* 0x000000081a817819 */ /* 0x000fe400000006ff */
[----:B------:R-:W-:Y:S02]  /*71d0*/  SHF.R.S32.HI R75, RZ, 0x18, R26 ;  /* 0x00000018ff4b7819 */ /* 0x000fe4000001141a */
        /* <DEDUP_REMOVED lines=18> */
[----:B------:R-:W1:Y:S01]  /*7300*/  LDTM.x64 R4, tmem[UR4] ;  /* 0x00000004000479ee */ /* 0x000e620008340000 */
[----:B------:R-:W-:Y:S01]  /*7310*/  NOP ;  /* 0x0000000000007918 */ /* 0x000fe20000000000 */
[----:B------:R-:W-:Y:S01]  /*7320*/  SHF.R.S32.HI R73, RZ, 0x18, R73 ;  /* 0x00000018ff497819 */ /* 0x000fe20000011449 */
[----:B------:R-:W-:Y:S01]  /*7330*/  UIADD3 UR4, UPT, UPT, UR5, 0x280, URZ ;  /* 0x0000028005047890 */ /* 0x000fe2000fffe0ff */
[----:B------:R-:W-:Y:S02]  /*7340*/  SHF.R.S32.HI R2, RZ, 0x18, R2 ;  /* 0x00000018ff027819 */ /* 0x000fe40000011402 */
[----:B------:R-:W-:Y:S01]  /*7350*/  SHF.R.S32.HI R3, RZ, 0x18, R3 ;  /* 0x00000018ff037819 */ /* 0x000fe20000011403 */
[----:B------:R-:W-:Y:S01]  /*7360*/  UPRMT UR4, UR48, 0x654, UR4 ;  /* 0x0000065430047896 */ /* 0x000fe20008000004 */
[C---:B------:R-:W-:Y:S02]  /*7370*/  PRMT R113, R84.reuse, 0x8880, RZ ;  /* 0x0000888054717816 */ /* 0x040fe400000000ff */
[----:B------:R-:W-:Y:S02]  /*7380*/  SHF.L.U32 R112, R84, 0x10, RZ ;  /* 0x0000001054707819 */ /* 0x000fe400000006ff */
[----:B------:R-:W-:Y:S02]  /*7390*/  PRMT R110, R85, 0x8880, RZ ;  /* 0x00008880556e7816 */ /* 0x000fe400000000ff */
[----:B------:R-:W-:Y:S02]  /*73a0*/  SHF.R.S32.HI R81, RZ, 0x18, R84 ;  /* 0x00000018ff517819 */ /* 0x000fe40000011454 */
[----:B-1----:R-:W-:Y:S01]  /*73b0*/  SYNCS.ARRIVE.TRANS64.RED.A1T0 RZ, [UR4], RZ ;  /* 0x000000ffffff79a7 */ /* 0x002fe20008100404 */
[C---:B------:R-:W-:Y:S02]  /*73c0*/  PRMT R107, R86.reuse, 0x8880, RZ ;  /* 0x00008880566b7816 */ /* 0x040fe400000000ff */
[----:B------:R-:W-:Y:S02]  /*73d0*/  SHF.R.S32.HI R82, RZ, 0x18, R85 ;  /* 0x00000018ff527819 */ /* 0x000fe40000011455 */
[----:B------:R-:W-:Y:S02]  /*73e0*/  SHF.L.U32 R106, R86, 0x10, RZ ;  /* 0x00000010566a7819 */ /* 0x000fe400000006ff */
[C---:B------:R-:W-:Y:S01]  /*73f0*/  PRMT R104, R87.reuse, 0x8880, RZ ;  /* 0x0000888057687816 */ /* 0x040fe200000000ff */
[C---:B----4-:R-:W-:Y:S01]  /*7400*/  IMAD R4, R70.reuse, R4, RZ ;  /* 0x0000000446047224 */ /* 0x050fe200078e02ff */
[----:B------:R-:W-:Y:S01]  /*7410*/  SHF.R.S32.HI R83, RZ, 0x18, R86 ;  /* 0x00000018ff537819 */ /* 0x000fe20000011456 */
[C---:B------:R-:W-:Y:S01]  /*7420*/  IMAD R5, R70.reuse, R5, RZ ;  /* 0x0000000546057224 */ /* 0x040fe200078e02ff */
[----:B------:R-:W-:Y:S01]  /*7430*/  SHF.L.U32 R103, R87, 0x10, RZ ;  /* 0x0000001057677819 */ /* 0x000fe200000006ff */
[----:B------:R-:W-:Y:S01]  /*7440*/  IMAD R6, R70, R6, RZ ;  /* 0x0000000646067224 */ /* 0x000fe200078e02ff */
[----:B------:R-:W-:Y:S01]  /*7450*/  PRMT R101, R88, 0x8880, RZ ;  /* 0x0000888058657816 */ /* 0x000fe200000000ff */
[-C--:B------:R-:W-:Y:S01]  /*7460*/  IMAD R4, R0, R71.reuse, R4 ;  /* 0x0000004700047224 */ /* 0x080fe200078e0204 */
[----:B------:R-:W-:Y:S01]  /*7470*/  SHF.L.U32 R100, R88, 0x10, RZ ;  /* 0x0000001058647819 */ /* 0x000fe200000006ff */
[-C--:B------:R-:W-:Y:S01]  /*7480*/  IMAD R5, R2, R71.reuse, R5 ;  /* 0x0000004702057224 */ /* 0x080fe200078e0205 */
[----:B------:R-:W-:Y:S01]  /*7490*/  PRMT R98, R89, 0x8880, RZ ;  /* 0x0000888059627816 */ /* 0x000fe200000000ff */
[----:B------:R-:W-:Y:S01]  /*74a0*/  IMAD R6, R3, R71, R6 ;  /* 0x0000004703067224 */ /* 0x000fe200078e0206 */
[----:B------:R-:W-:Y:S01]  /*74b0*/  SHF.L.U32 R97, R89, 0x10, RZ ;  /* 0x0000001059617819 */ /* 0x000fe200000006ff */
[----:B------:R-:W-:Y:S01]  /*74c0*/  IMAD R3, R70, R18, RZ ;  /* 0x0000001246037224 */ /* 0x000fe200078e02ff */
[----:B------:R-:W-:Y:S01]  /*74d0*/  PRMT R95, R90, 0x8880, RZ ;  /* 0x000088805a5f7816 */ /* 0x000fe200000000ff */
[C---:B------:R-:W-:Y:S01]  /*74e0*/  IMAD R18, R70.reuse, R22, RZ ;  /* 0x0000001646127224 */ /* 0x040fe200078e02ff */
[----:B------:R-:W-:Y:S01]  /*74f0*/  PRMT R92, R91, 0x8880, RZ ;  /* 0x000088805b5c7816 */ /* 0x000fe200000000ff */
[----:B------:R-:W-:Y:S01]  /*7500*/  IMAD R22, R70, R26, RZ ;  /* 0x0000001a46167224 */ /* 0x000fe200078e02ff */
[----:B------:R-:W-:Y:S01]  /*7510*/  SHF.L.U32 R111, R84, 0x8, RZ ;  /* 0x00000008546f7819 */ /* 0x000fe200000006ff */
[C---:B------:R-:W-:Y:S01]  /*7520*/  IMAD R26, R70.reuse, R30, RZ ;  /* 0x0000001e461a7224 */ /* 0x040fe200078e02ff */
[----:B------:R-:W-:Y:S01]  /*7530*/  SHF.R.S32.HI R84, RZ, 0x18, R87 ;  /* 0x00000018ff547819 */ /* 0x000fe20000011457 */
[C---:B------:R-:W-:Y:S01]  /*7540*/  IMAD R7, R70.reuse, R7, RZ ;  /* 0x0000000746077224 */ /* 0x040fe200078e02ff */
[----:B------:R-:W-:Y:S01]  /*7550*/  SHF.R.S32.HI R87, RZ, 0x18, R90 ;  /* 0x00000018ff577819 */ /* 0x000fe2000001145a */
[C---:B------:R-:W-:Y:S01]  /*7560*/  IMAD R30, R70.reuse, R34, RZ ;  /* 0x00000022461e7224 */ /* 0x040fe200078e02ff */
[----:B------:R-:W-:Y:S01]  /*7570*/  SHF.L.U32 R108, R85, 0x8, RZ ;  /* 0x00000008556c7819 */ /* 0x000fe200000006ff */
[C---:B------:R-:W-:Y:S01]  /*7580*/  IMAD R34, R70.reuse, R38, RZ ;  /* 0x0000002646227224 */ /* 0x040fe200078e02ff */
[----:B------:R-:W-:Y:S01]  /*7590*/  SHF.R.S32.HI R85, RZ, 0x18, R88 ;  /* 0x00000018ff557819 */ /* 0x000fe20000011458 */
[----:B------:R-:W-:Y:S01]  /*75a0*/  IMAD R38, R70, R42, RZ ;  /* 0x0000002a46267224 */ /* 0x000fe200078e02ff */
[----:B------:R-:W-:Y:S01]  /*75b0*/  SHF.L.U32 R105, R86, 0x8, RZ ;  /* 0x0000000856697819 */ /* 0x000fe200000006ff */
[C---:B------:R-:W-:Y:S01]  /*75c0*/  IMAD R0, R70.reuse, R16, RZ ;  /* 0x0000001046007224 */ /* 0x040fe200078e02ff */
[----:B------:R-:W-:Y:S01]  /*75d0*/  SHF.R.S32.HI R86, RZ, 0x18, R89 ;  /* 0x00000018ff567819 */ /* 0x000fe20000011459 */
[----:B------:R-:W-:Y:S01]  /*75e0*/  IMAD R42, R70, R46, RZ ;  /* 0x0000002e462a7224 */ /* 0x000fe200078e02ff */
[----:B------:R-:W-:Y:S01]  /*75f0*/  SHF.L.U32 R99, R88, 0x8, RZ ;  /* 0x0000000858637819 */ /* 0x000fe200000006ff */
[----:B------:R-:W-:Y:S01]  /*7600*/  IMAD R7, R72, R71, R7 ;  /* 0x0000004748077224 */ /* 0x000fe200078e0207 */
[----:B------:R-:W-:Y:S01]  /*7610*/  MOV R72, R133 ;  /* 0x0000008500487202 */ /* 0x000fe20000000f00 */
[C---:B------:R-:W-:Y:S01]  /*7620*/  IMAD R16, R70.reuse, R20, RZ ;  /* 0x0000001446107224 */ /* 0x040fe200078e02ff */
[----:B------:R-:W-:Y:S01]  /*7630*/  SHF.R.S32.HI R88, RZ, 0x18, R91 ;  /* 0x00000018ff587819 */ /* 0x000fe2000001145b */
[C---:B------:R-:W-:Y:S01]  /*7640*/  IMAD R46, R70.reuse, R50, RZ ;  /* 0x00000032462e7224 */ /* 0x040fe200078e02ff */
[----:B------:R-:W-:Y:S01]  /*7650*/  SHF.L.U32 R96, R89, 0x8, RZ ;  /* 0x0000000859607819 */ /* 0x000fe200000006ff */
[----:B------:R-:W-:Y:S01]  /*7660*/  IMAD R2, R70, R17, RZ ;  /* 0x0000001146027224 */ /* 0x000fe200078e02ff */
[----:B------:R-:W-:Y:S01]  /*7670*/  SHF.L.U32 R93, R90, 0x8, RZ ;  /* 0x000000085a5d7819 */ /* 0x000fe200000006ff */
[C---:B------:R-:W-:Y:S01]  /*7680*/  IMAD R20, R70.reuse, R24, RZ ;  /* 0x0000001846147224 */ /* 0x040fe200078e02ff */
[C---:B------:R-:W-:Y:S01]  /*7690*/  SHF.L.U32 R90, R91.reuse, 0x10, RZ ;  /* 0x000000105b5a7819 */ /* 0x040fe200000006ff */
[C---:B------:R-:W-:Y:S01]  /*76a0*/  IMAD R50, R70.reuse, R54, RZ ;  /* 0x0000003646327224 */ /* 0x040fe200078e02ff */
[----:B------:R-:W-:Y:S01]  /*76b0*/  SHF.L.U32 R89, R91, 0x8, RZ ;  /* 0x000000085b597819 */ /* 0x000fe200000006ff */
[----:B------:R-:W-:Y:S01]  /*76c0*/  IMAD R17, R70, R21, RZ ;  /* 0x0000001546117224 */ /* 0x000fe200078e02ff */
[----:B------:R-:W-:Y:S01]  /*76d0*/  IADD3 R68, PT, PT, R68, 0x1, RZ ;  /* 0x0000000144447810 */ /* 0x000fe20007ffe0ff */
[C---:B------:R-:W-:Y:S02]  /*76e0*/  IMAD R24, R70.reuse, R28, RZ ;  /* 0x0000001c46187224 */ /* 0x040fe400078e02ff */
[C---:B------:R-:W-:Y:S02]  /*76f0*/  IMAD R54, R70.reuse, R58, RZ ;  /* 0x0000003a46367224 */ /* 0x040fe400078e02ff */
[C---:B------:R-:W-:Y:S02]  /*7700*/  IMAD R8, R70.reuse, R8, RZ ;  /* 0x0000000846087224 */ /* 0x040fe400078e02ff */
[C---:B------:R-:W-:Y:S02]  /*7710*/  IMAD R21, R70.reuse, R25, RZ ;  /* 0x0000001946157224 */ /* 0x040fe400078e02ff */
[C---:B------:R-:W-:Y:S02]  /*7720*/  IMAD R28, R70.reuse, R32, RZ ;  /* 0x00000020461c7224 */ /* 0x040fe400078e02ff */
[C---:B------:R-:W-:Y:S02]  /*7730*/  IMAD R58, R70.reuse, R62, RZ ;  /* 0x0000003e463a7224 */ /* 0x040fe400078e02ff */
[C---:B------:R-:W-:Y:S02]  /*7740*/  IMAD R25, R70.reuse, R29, RZ ;  /* 0x0000001d46197224 */ /* 0x040fe400078e02ff */
[C---:B------:R-:W-:Y:S02]  /*7750*/  IMAD R32, R70.reuse, R36, RZ ;  /* 0x0000002446207224 */ /* 0x040fe400078e02ff */
[C---:B------:R-:W-:Y:S01]  /*7760*/  IMAD R62, R70.reuse, R66, RZ ;  /* 0x00000042463e7224 */ /* 0x040fe200078e02ff */
[----:B------:R-:W-:Y:S01]  /*7770*/  I2IP.S8.S32.SAT R66, R7, R6, RZ ;  /* 0x0000000607427239 */ /* 0x000fe200000014ff */
[C---:B------:R-:W-:Y:S01]  /*7780*/  IMAD R9, R70.reuse, R9, RZ ;  /* 0x0000000946097224 */ /* 0x040fe200078e02ff */
[----:B------:R-:W-:Y:S01]  /*7790*/  SHF.R.S32.HI R6, RZ, 0x18, R132 ;  /* 0x00000018ff067819 */ /* 0x000fe20000011484 */
[C---:B------:R-:W-:Y:S02]  /*77a0*/  IMAD R29, R70.reuse, R33, RZ ;  /* 0x00000021461d7224 */ /* 0x040fe400078e02ff */
[C---:B------:R-:W-:Y:S02]  /*77b0*/  IMAD R36, R70.reuse, R40, RZ ;  /* 0x0000002846247224 */ /* 0x040fe400078e02ff */
[C---:B------:R-:W-:Y:S02]  /*77c0*/  IMAD R33, R70.reuse, R37, RZ ;  /* 0x0000002546217224 */ /* 0x040fe400078e02ff */
[C---:B------:R-:W-:Y:S02]  /*77d0*/  IMAD R40, R70.reuse, R44, RZ ;  /* 0x0000002c46287224 */ /* 0x040fe400078e02ff */
[C---:B------:R-:W-:Y:S02]  /*77e0*/  IMAD R10, R70.reuse, R10, RZ ;  /* 0x0000000a460a7224 */ /* 0x040fe400078e02ff */
[C---:B------:R-:W-:Y:S02]  /*77f0*/  IMAD R37, R70.reuse, R41, RZ ;  /* 0x0000002946257224 */ /* 0x040fe400078e02ff */
[----:B------:R-:W-:Y:S02]  /*7800*/  IMAD R44, R70, R48, RZ ;  /* 0x00000030462c7224 */ /* 0x000fe400078e02ff */
[----:B------:R-:W-:Y:S01]  /*7810*/  IMAD R8, R72, R71, R8 ;  /* 0x0000004748087224 */ /* 0x000fe200078e0208 */
[----:B------:R-:W-:Y:S01]  /*7820*/  I2IP.S8.S32.SAT R72, R5, R4, R66 ;  /* 0x0000000405487239 */ /* 0x000fe20000001442 */
[C---:B------:R-:W-:Y:S01]  /*7830*/  IMAD R41, R70.reuse, R45, RZ ;  /* 0x0000002d46297224 */ /* 0x040fe200078e02ff */
[----:B------:R-:W-:Y:S01]  /*7840*/  SHF.R.S32.HI R4, RZ, 0x18, R127 ;  /* 0x00000018ff047819 */ /* 0x000fe2000001147f */
[C---:B------:R-:W-:Y:S01]  /*7850*/  IMAD R48, R70.reuse, R52, RZ ;  /* 0x0000003446307224 */ /* 0x040fe200078e02ff */
[----:B------:R-:W-:Y:S01]  /*7860*/  SHF.R.S32.HI R5, RZ, 0x18, R126 ;  /* 0x00000018ff057819 */ /* 0x000fe2000001147e */
[C---:B------:R-:W-:Y:S02]  /*7870*/  IMAD R11, R70.reuse, R11, RZ ;  /* 0x0000000b460b7224 */ /* 0x040fe400078e02ff */
[C---:B------:R-:W-:Y:S02]  /*7880*/  IMAD R45, R70.reuse, R49, RZ ;  /* 0x00000031462d7224 */ /* 0x040fe400078e02ff */
[C---:B------:R-:W-:Y:S02]  /*7890*/  IMAD R52, R70.reuse, R56, RZ ;  /* 0x0000003846347224 */ /* 0x040fe400078e02ff */
[----:B------:R-:W-:Y:S02]  /*78a0*/  IMAD R9, R73, R71, R9 ;  /* 0x0000004749097224 */ /* 0x000fe400078e0209 */
[C---:B------:R-:W-:Y:S02]  /*78b0*/  IMAD R49, R70.reuse, R53, RZ ;  /* 0x0000003546317224 */ /* 0x040fe400078e02ff */
[C---:B------:R-:W-:Y:S02]  /*78c0*/  IMAD R56, R70.reuse, R60, RZ ;  /* 0x0000003c46387224 */ /* 0x040fe400078e02ff */
[C---:B------:R-:W-:Y:S02]  /*78d0*/  IMAD R12, R70.reuse, R12, RZ ;  /* 0x0000000c460c7224 */ /* 0x040fe400078e02ff */
[C---:B------:R-:W-:Y:S02]  /*78e0*/  IMAD R53, R70.reuse, R57, RZ ;  /* 0x0000003946357224 */ /* 0x040fe400078e02ff */
[----:B------:R-:W-:Y:S01]  /*78f0*/  IMAD R60, R70, R64, RZ ;  /* 0x00000040463c7224 */ /* 0x000fe200078e02ff */
[----:B------:R-:W-:Y:S01]  /*7900*/  SHF.R.S32.HI R64, RZ, 0x18, R130 ;  /* 0x00000018ff407819 */ /* 0x000fe20000011482 */
[----:B------:R-:W-:Y:S02]  /*7910*/  IMAD.MOV.U32 R7, RZ, RZ, R131 ;  /* 0x000000ffff077224 */ /* 0x000fe400078e0083 */
[----:B------:R-:W-:Y:S01]  /*7920*/  IMAD R10, R6, R71, R10 ;  /* 0x00000047060a7224 */ /* 0x000fe200078e020a */
[----:B------:R-:W-:Y:S01]  /*7930*/  MOV R6, R128 ;  /* 0x0000008000067202 */ /* 0x000fe20000000f00 */
[C---:B------:R-:W-:Y:S02]  /*7940*/  IMAD R57, R70.reuse, R61, RZ ;  /* 0x0000003d46397224 */ /* 0x040fe400078e02ff */
[C---:B------:R-:W-:Y:S02]  /*7950*/  IMAD R13, R70.reuse, R13, RZ ;  /* 0x0000000d460d7224 */ /* 0x040fe400078e02ff */
[----:B------:R-:W-:Y:S01]  /*7960*/  IMAD R61, R70, R65, RZ ;  /* 0x00000041463d7224 */ /* 0x000fe200078e02ff */
[----:B------:R-:W-:Y:S01]  /*7970*/  SHF.R.S32.HI R65, RZ, 0x18, R129 ;  /* 0x00000018ff417819 */ /* 0x000fe20000011481 */
[-C--:B------:R-:W-:Y:S02]  /*7980*/  IMAD R11, R74, R71.reuse, R11 ;  /* 0x000000474a0b7224 */ /* 0x080fe400078e020b */
[C---:B------:R-:W-:Y:S02]  /*7990*/  IMAD R14, R70.reuse, R14, RZ ;  /* 0x0000000e460e7224 */ /* 0x040fe400078e02ff */
[----:B------:R-:W-:Y:S01]  /*79a0*/  IMAD R12, R7, R71, R12 ;  /* 0x00000047070c7224 */ /* 0x000fe200078e020c */
[----:B------:R-:W-:Y:S01]  /*79b0*/  I2IP.S8.S32.SAT R10, R11, R10, RZ ;  /* 0x0000000a0b0a7239 */ /* 0x000fe200000014ff */
[----:B------:R-:W-:Y:S01]  /*79c0*/  IMAD R15, R70, R15, RZ ;  /* 0x0000000f460f7224 */ /* 0x000fe200078e02ff */
[----:B------:R-:W-:Y:S01]  /*79d0*/  SHF.R.S32.HI R7, RZ, 0x18, R123 ;  /* 0x00000018ff077819 */ /* 0x000fe2000001147b */
[-C--:B------:R-:W-:Y:S01]  /*79e0*/  IMAD R13, R64, R71.reuse, R13 ;  /* 0x00000047400d7224 */ /* 0x080fe200078e020d */
[----:B------:R-:W-:Y:S01]  /*79f0*/  I2IP.S8.S32.SAT R73, R9, R8, R10 ;  /* 0x0000000809497239 */ /* 0x000fe2000000140a */
[-C--:B------:R-:W-:Y:S02]  /*7a00*/  IMAD R14, R65, R71.reuse, R14 ;  /* 0x00000047410e7224 */ /* 0x080fe400078e020e */
[-C--:B------:R-:W-:Y:S02]  /*7a10*/  IMAD R15, R75, R71.reuse, R15 ;  /* 0x000000474b0f7224 */ /* 0x080fe400078e020f */
[----:B------:R-:W-:Y:S01]  /*7a20*/  IMAD R0, R6, R71, R0 ;  /* 0x0000004706007224 */ /* 0x000fe200078e0200 */
[----:B------:R-:W-:Y:S01]  /*7a30*/  SHF.R.S32.HI R6, RZ, 0x18, R124 ;  /* 0x00000018ff067819 */ /* 0x000fe2000001147c */
[----:B------:R-:W-:Y:S01]  /*7a40*/  IMAD R19, R70, R19, RZ ;  /* 0x0000001346137224 */ /* 0x000fe200078e02ff */
[----:B------:R-:W-:Y:S01]  /*7a50*/  I2IP.S8.S32.SAT R14, R15, R14, RZ ;  /* 0x0000000e0f0e7239 */ /* 0x000fe200000014ff */
[----:B------:R-:W-:Y:S01]  /*7a60*/  IMAD R2, R4, R71, R2 ;  /* 0x0000004704027224 */ /* 0x000fe200078e0202 */
[----:B------:R-:W-:Y:S01]  /*7a70*/  MOV R4, R125 ;  /* 0x0000007d00047202 */ /* 0x000fe20000000f00 */
[-C--:B------:R-:W-:Y:S01]  /*7a80*/  IMAD R3, R5, R71.reuse, R3 ;  /* 0x0000004705037224 */ /* 0x080fe200078e0203 */
[----:B------:R-:W-:Y:S01]  /*7a90*/  I2IP.S8.S32.SAT R74, R13, R12, R14 ;  /* 0x0000000c0d4a7239 */ /* 0x000fe2000000140e */
[-C--:B------:R-:W-:Y:S02]  /*7aa0*/  IMAD R19, R76, R71.reuse, R19 ;  /* 0x000000474c137224 */ /* 0x080fe400078e0213 */
[----:B------:R-:W-:Y:S01]  /*7ab0*/  IMAD R16, R4, R71, R16 ;  /* 0x0000004704107224 */ /* 0x000fe200078e0210 */
[----:B------:R-:W-:Y:S01]  /*7ac0*/  SHF.R.S32.HI R4, RZ, 0x18, R121 ;  /* 0x00000018ff047819 */ /* 0x000fe20000011479 */
[----:B------:R-:W-:Y:S01]  /*7ad0*/  IMAD R23, R70, R23, RZ ;  /* 0x0000001746177224 */ /* 0x000fe200078e02ff */
[----:B------:R-:W-:Y:S01]  /*7ae0*/  I2IP.S8.S32.SAT R19, R19, R3, RZ ;  /* 0x0000000313137239 */ /* 0x000fe200000014ff */
[-C--:B------:R-:W-:Y:S01]  /*7af0*/  IMAD R17, R6, R71.reuse, R17 ;  /* 0x0000004706117224 */ /* 0x080fe200078e0211 */
[----:B------:R-:W-:Y:S01]  /*7b00*/  MOV R3, R122 ;  /* 0x0000007a00037202 */ /* 0x000fe20000000f00 */
[-C--:B------:R-:W-:Y:S01]  /*7b10*/  IMAD R18, R7, R71.reuse, R18 ;  /* 0x0000004707127224 */ /* 0x080fe200078e0212 */
[----:B------:R-:W-:Y:S01]  /*7b20*/  I2IP.S8.S32.SAT R75, R2, R0, R19 ;  /* 0x00000000024b7239 */ /* 0x000fe20000001413 */
[-C--:B------:R-:W-:Y:S01]  /*7b30*/  IMAD R23, R77, R71.reuse, R23 ;  /* 0x000000474d177224 */ /* 0x080fe200078e0217 */
[----:B------:R-:W-:Y:S01]  /*7b40*/  SHF.R.S32.HI R0, RZ, 0x18, R120 ;  /* 0x00000018ff007819 */ /* 0x000fe20000011478 */
[----:B------:R-:W-:Y:S01]  /*7b50*/  IMAD R20, R3, R71, R20 ;  /* 0x0000004703147224 */ /* 0x000fe200078e0214 */
[----:B------:R-:W-:Y:S01]  /*7b60*/  MOV R2, R119 ;  /* 0x0000007700027202 */ /* 0x000fe20000000f00 */
[----:B------:R-:W-:Y:S01]  /*7b70*/  IMAD R27, R70, R27, RZ ;  /* 0x0000001b461b7224 */ /* 0x000fe200078e02ff */
[----:B------:R1:W-:Y:S01]  /*7b80*/  STS.128 [R146+UR44+0x2400], R72 ;  /* 0x0024004892007988 */ /* 0x0003e20008000c2c */
[-C--:B------:R-:W-:Y:S01]  /*7b90*/  IMAD R21, R4, R71.reuse, R21 ;  /* 0x0000004704157224 */ /* 0x080fe200078e0215 */
[----:B------:R-:W-:Y:S01]  /*7ba0*/  I2IP.S8.S32.SAT R18, R23, R18, RZ ;  /* 0x0000001217127239 */ /* 0x000fe200000014ff */
[-C--:B------:R-:W-:Y:S01]  /*7bb0*/  IMAD R22, R0, R71.reuse, R22 ;  /* 0x0000004700167224 */ /* 0x080fe200078e0216 */
[----:B------:R-:W-:Y:S01]  /*7bc0*/  SHF.R.S32.HI R3, RZ, 0x18, R118 ;  /* 0x00000018ff037819 */ /* 0x000fe20000011476 */
[-C--:B------:R-:W-:Y:S01]  /*7bd0*/  IMAD R27, R78, R71.reuse, R27 ;  /* 0x000000474e1b7224 */ /* 0x080fe200078e021b */
[----:B------:R-:W-:Y:S01]  /*7be0*/  SHF.R.S32.HI R4, RZ, 0x18, R117 ;  /* 0x00000018ff047819 */ /* 0x000fe20000011475 */
[----:B------:R-:W-:Y:S01]  /*7bf0*/  IMAD R24, R2, R71, R24 ;  /* 0x0000004702187224 */ /* 0x000fe200078e0218 */
[----:B------:R-:W-:Y:S01]  /*7c00*/  I2IP.S8.S32.SAT R16, R17, R16, R18 ;  /* 0x0000001011107239 */ /* 0x000fe20000001412 */
[----:B------:R-:W-:Y:S01]  /*7c10*/  IMAD R31, R70, R31, RZ ;  /* 0x0000001f461f7224 */ /* 0x000fe200078e02ff */
[----:B------:R-:W-:Y:S01]  /*7c20*/  I2IP.S8.S32.SAT R17, R27, R22, RZ ;  /* 0x000000161b117239 */ /* 0x000fe200000014ff */
[-C--:B------:R-:W-:Y:S01]  /*7c30*/  IMAD R25, R3, R71.reuse, R25 ;  /* 0x0000004703197224 */ /* 0x080fe200078e0219 */
[----:B------:R-:W-:Y:S01]  /*7c40*/  SHF.R.S32.HI R2, RZ, 0x18, R115 ;  /* 0x00000018ff027819 */ /* 0x000fe20000011473 */
[-C--:B------:R-:W-:Y:S01]  /*7c50*/  IMAD R26, R4, R71.reuse, R26 ;  /* 0x00000047041a7224 */ /* 0x080fe200078e021a */
[----:B------:R-:W-:Y:S01]  /*7c60*/  I2IP.S8.S32.SAT R17, R21, R20, R17 ;  /* 0x0000001415117239 */ /* 0x000fe20000001411 */
[----:B------:R-:W-:Y:S01]  /*7c70*/  IMAD.MOV.U32 R0, RZ, RZ, R116 ;  /* 0x000000ffff007224 */ /* 0x000fe200078e0074 */
[----:B------:R-:W-:Y:S01]  /*7c80*/  SHF.R.S32.HI R3, RZ, 0x18, R114 ;  /* 0x00000018ff037819 */ /* 0x000fe20000011472 */
[-C--:B------:R-:W-:Y:S01]  /*7c90*/  IMAD R31, R79, R71.reuse, R31 ;  /* 0x000000474f1f7224 */ /* 0x080fe200078e021f */
[----:B------:R-:W-:Y:S01]  /*7ca0*/  SHF.R.S32.HI R4, RZ, 0x18, R108 ;  /* 0x00000018ff047819 */ /* 0x000fe2000001146c */
[----:B------:R-:W-:Y:S01]  /*7cb0*/  IMAD R28, R0, R71, R28 ;  /* 0x00000047001c7224 */ /* 0x000fe200078e021c */
[----:B------:R-:W-:Y:S01]  /*7cc0*/  MOV R0, R113 ;  /* 0x0000007100007202 */ /* 0x000fe20000000f00 */
[----:B------:R-:W-:Y:S01]  /*7cd0*/  IMAD R35, R70, R35, RZ ;  /* 0x0000002346237224 */ /* 0x000fe200078e02ff */
[----:B------:R-:W-:Y:S01]  /*7ce0*/  I2IP.S8.S32.SAT R18, R31, R26, RZ ;  /* 0x0000001a1f127239 */ /* 0x000fe200000014ff */
[-C--:B------:R-:W-:Y:S01]  /*7cf0*/  IMAD R29, R2, R71.reuse, R29 ;  /* 0x00000047021d7224 */ /* 0x080fe200078e021d */
[----:B------:R-:W-:Y:S01]  /*7d00*/  SHF.R.S32.HI R2, RZ, 0x18, R112 ;  /* 0x00000018ff027819 */ /* 0x000fe20000011470 */
[-C--:B------:R-:W-:Y:S01]  /*7d10*/  IMAD R30, R3, R71.reuse, R30 ;  /* 0x00000047031e7224 */ /* 0x080fe200078e021e */
[----:B------:R-:W-:Y:S01]  /*7d20*/  I2IP.S8.S32.SAT R18, R25, R24, R18 ;  /* 0x0000001819127239 */ /* 0x000fe20000001412 */
[-C--:B------:R-:W-:Y:S01]  /*7d30*/  IMAD R35, R80, R71.reuse, R35 ;  /* 0x0000004750237224 */ /* 0x080fe200078e0223 */
[----:B------:R-:W-:Y:S01]  /*7d40*/  SHF.R.S32.HI R3, RZ, 0x18, R109 ;  /* 0x00000018ff037819 */ /* 0x000fe2000001146d */
        /* <DEDUP_REMOVED lines=8> */
[----:B------:R-:W-:Y:S01]  /*7dd0*/  IMAD R39, R81, R71, R39 ;  /* 0x0000004751277224 */ /* 0x000fe200078e0227 */
[----:B------:R-:W-:Y:S01]  /*7de0*/  MOV R0, R107 ;  /* 0x0000006b00007202 */ /* 0x000fe20000000f00 */
[----:B------:R-:W-:Y:S01]  /*7df0*/  IMAD R36, R2, R71, R36 ;  /* 0x0000004702247224 */ /* 0x000fe200078e0224 */
[----:B------:R-:W-:Y:S01]  /*7e00*/  SHF.R.S32.HI R2, RZ, 0x18, R106 ;  /* 0x00000018ff027819 */ /* 0x000fe2000001146a */
[----:B------:R-:W-:Y:S01]  /*7e10*/  IMAD R43, R70, R43, RZ ;  /* 0x0000002b462b7224 */ /* 0x000fe200078e02ff */
[----:B------:R1:W-:Y:S01]  /*7e20*/  STS.128 [R145+0x2400], R16 ;  /* 0x0024001091007388 */ /* 0x0003e20000000c00 */
[-C--:B------:R-:W-:Y:S01]  /*7e30*/  IMAD R37, R3, R71.reuse, R37 ;  /* 0x0000004703257224 */ /* 0x080fe200078e0225 */
[----:B------:R-:W-:Y:S01]  /*7e40*/  I2IP.S8.S32.SAT R34, R39, R34, RZ ;  /* 0x0000002227227239 */ /* 0x000fe200000014ff */
[-C--:B------:R-:W-:Y:S01]  /*7e50*/  IMAD R38, R4, R71.reuse, R38 ;  /* 0x0000004704267224 */ /* 0x080fe200078e0226 */
[----:B------:R-:W-:Y:S01]  /*7e60*/  SHF.R.S32.HI R3, RZ, 0x18, R103 ;  /* 0x00000018ff037819 */ /* 0x000fe20000011467 */
[-C--:B------:R-:W-:Y:S01]  /*7e70*/  IMAD R43, R82, R71.reuse, R43 ;  /* 0x00000047522b7224 */ /* 0x080fe200078e022b */
[----:B------:R-:W-:Y:S01]  /*7e80*/  I2IP.S8.S32.SAT R32, R33, R32, R34 ;  /* 0x0000002021207239 */ /* 0x000fe20000001422 */
        /* <DEDUP_REMOVED lines=15> */
[----:B------:R-:W-:Y:S01]  /*7f80*/  SHF.R.S32.HI R3, RZ, 0x18, R97 ;  /* 0x00000018ff037819 */ /* 0x000fe20000011461 */
[-C--:B------:R-:W-:Y:S01]  /*7f90*/  IMAD R46, R4, R71.reuse, R46 ;  /* 0x00000047042e7224 */ /* 0x080fe200078e022e */
[----:B------:R-:W-:Y:S01]  /*7fa0*/  I2IP.S8.S32.SAT R34, R41, R40, R34 ;  /* 0x0000002829227239 */ /* 0x000fe20000001422 */
[----:B------:R-:W-:Y:S02]  /*7fb0*/  IMAD.MOV.U32 R0, RZ, RZ, R101 ;  /* 0x000000ffff007224 */ /* 0x000fe400078e0065 */
        /* <DEDUP_REMOVED lines=8> */
[----:B------:R-:W-:Y:S01]  /*8040*/  SHF.R.S32.HI R0, RZ, 0x18, R96 ;  /* 0x00000018ff007819 */ /* 0x000fe20000011460 */
[-C--:B------:R-:W-:Y:S01]  /*8050*/  IMAD R55, R85, R71.reuse, R55 ;  /* 0x0000004755377224 */ /* 0x080fe200078e0237 */
[----:B------:R-:W-:Y:S01]  /*8060*/  I2IP.S8.S32.SAT R35, R45, R44, R35 ;  /* 0x0000002c2d237239 */ /* 0x000fe20000001423 */
[----:B------:R-:W-:Y:S01]  /*8070*/  IMAD R52, R2, R71, R52 ;  /* 0x0000004702347224 */ /* 0x000fe200078e0234 */
[----:B------:R-:W-:Y:S01]  /*8080*/  MOV R2, R95 ;  /* 0x0000005f00027202 */ /* 0x000fe20000000f00 */
[----:B------:R-:W-:Y:S01]  /*8090*/  IMAD R53, R3, R71, R53 ;  /* 0x0000004703357224 */ /* 0x000fe200078e0235 */
[----:B------:R-:W-:Y:S01]  /*80a0*/  SHF.R.S32.HI R3, RZ, 0x18, R94 ;  /* 0x00000018ff037819 */ /* 0x000fe2000001145e */
[----:B------:R1:W-:Y:S01]  /*80b0*/  STS.128 [R144+0x2400], R32 ;  /* 0x0024002090007388 */ /* 0x0003e20000000c00 */
[----:B------:R-:W-:Y:S01]  /*80c0*/  IMAD R59, R70, R59, RZ ;  /* 0x0000003b463b7224 */ /* 0x000fe200078e02ff */
[----:B------:R-:W-:Y:S01]  /*80d0*/  I2IP.S8.S32.SAT R50, R55, R50, RZ ;  /* 0x0000003237327239 */ /* 0x000fe200000014ff */
[-C--:B------:R-:W-:Y:S01]  /*80e0*/  IMAD R54, R0, R71.reuse, R54 ;  /* 0x0000004700367224 */ /* 0x080fe200078e0236 */
[----:B------:R-:W-:Y:S01]  /*80f0*/  SHF.R.S32.HI R0, RZ, 0x18, R93 ;  /* 0x00000018ff007819 */ /* 0x000fe2000001145d */
[-C--:B------:R-:W-:Y:S01]  /*8100*/  IMAD R59, R86, R71.reuse, R59 ;  /* 0x00000047563b7224 */ /* 0x080fe200078e023b */
[----:B------:R-:W-:Y:S01]  /*8110*/  I2IP.S8.S32.SAT R48, R49, R48, R50 ;  /* 0x0000003031307239 */ /* 0x000fe20000001432 */
[-C--:B------:R-:W-:Y:S01]  /*8120*/  IMAD R56, R2, R71.reuse, R56 ;  /* 0x0000004702387224 */ /* 0x080fe200078e0238 */
[----:B------:R-:W-:Y:S01]  /*8130*/  MOV R2, R92 ;  /* 0x0000005c00027202 */ /* 0x000fe20000000f00 */
        /* <DEDUP_REMOVED lines=8> */
[-C--:B------:R-:W-:Y:S02]  /*81c0*/  IMAD R60, R2, R71.reuse, R60 ;  /* 0x00000047023c7224 */ /* 0x080fe400078e023c */
[----:B------:R-:W-:Y:S01]  /*81d0*/  IMAD R61, R3, R71, R61 ;  /* 0x00000047033d7224 */ /* 0x000fe200078e023d */
[----:B------:R-:W-:Y:S01]  /*81e0*/  I2IP.S8.S32.SAT R58, R63, R58, RZ ;  /* 0x0000003a3f3a7239 */ /* 0x000fe200000014ff */
[----:B------:R-:W-:Y:S02]  /*81f0*/  IMAD R67, R70, R67, RZ ;  /* 0x0000004346437224 */ /* 0x000fe400078e02ff */
[-C--:B------:R-:W-:Y:S01]  /*8200*/  IMAD R62, R0, R71.reuse, R62 ;  /* 0x00000047003e7224 */ /* 0x080fe200078e023e */
[----:B------:R-:W-:Y:S01]  /*8210*/  I2IP.S8.S32.SAT R50, R57, R56, R58 ;  /* 0x0000003839327239 */ /* 0x000fe2000000143a */
[----:B------:R-:W-:Y:S05]  /*8220*/  IMAD R67, R88, R71, R67 ;  /* 0x0000004758437224 */ /* 0x000fea00078e0243 */
[----:B------:R-:W-:Y:S04]  /*8230*/  I2IP.S8.S32.SAT R51, R67, R62, RZ ;  /* 0x0000003e43337239 */ /* 0x000fe800000014ff */
[----:B------:R-:W-:Y:S05]  /*8240*/  I2IP.S8.S32.SAT R51, R61, R60, R51 ;  /* 0x0000003c3d337239 */ /* 0x000fea0000001433 */
[----:B------:R1:W-:Y:S01]  /*8250*/  STS.128 [R143+0x2400], R48 ;  /* 0x002400308f007388 */ /* 0x0003e20000000c00 */
[----:B------:R-:W-:Y:S01]  /*8260*/  @!PT LDS RZ, [RZ] ;  /* 0x00000000fffff984 */ /* 0x000fe20000000800 */
[----:B------:R-:W-:Y:S01]  /*8270*/  @!PT LDS RZ, [RZ] ;  /* 0x00000000fffff984 */ /* 0x000fe20000000800 */
[----:B------:R-:W-:Y:S01]  /*8280*/  @!PT LDS RZ, [RZ] ;  /* 0x00000000fffff984 */ /* 0x000fe20000000800 */
[----:B------:R-:W-:Y:S01]  /*8290*/  @!PT LDS RZ, [RZ] ;  /* 0x00000000fffff984 */ /* 0x000fe20000000800 */
[----:B------:R3:W-:Y:S07]  /*82a0*/  MEMBAR.ALL.CTA ;  /* 0x0000000000007992 */ /* 0x0007ee0000008000 */
[----:B---3--:R-:W3:Y:S02]  /*82b0*/  FENCE.VIEW.ASYNC.S ;  /* 0x00000000000073c6 */ /* 0x008ee40000000000 */
[----:B---3--:R-:W-:Y:S06]  /*82c0*/  BAR.SYNC.DEFER_BLOCKING 0x1, 0x80 ;  /* 0x0042000000007b1d */ /* 0x008fec0000010000 */
[----:B------:R-:W-:Y:S05]  /*82d0*/  @P0 BRA `(.L_x_131) ;  /* 0x0000000000300947 */ /* 0x000fea0003800000 */
[----:B------:R-:W-:Y:S02]  /*82e0*/  UIADD3 UR4, UPT, UPT, UR44, 0x2400, URZ ;  /* 0x000024002c047890 */ /* 0x000fe4000fffe0ff */
[----:B------:R-:W-:Y:S02]  /*82f0*/  USHF.L.U32 UR9, UR45, 0x6, URZ ;  /* 0x000000062d097899 */ /* 0x000fe400080006ff */
[----:B------:R-:W-:Y:S02]  /*8300*/  USHF.L.U32 UR10, UR46, 0x7, URZ ;  /* 0x000000072e0a7899 */ /* 0x000fe400080006ff */
[----:B------:R-:W-:Y:S01]  /*8310*/  MOV R153, UR4 ;  /* 0x0000000400997c02 */ /* 0x000fe20008000f00 */
[----:B------:R-:W-:Y:S01]  /*8320*/  UIADD3 UR4, UP0, UPT, UR62, 0x680, URZ ;  /* 0x000006803e047890 */ /* 0x000fe2000ff1e0ff */
[----:B------:R-:W-:Y:S02]  /*8330*/  UMOV UR11, UR36 ;  /* 0x00000024000b7c82 */ /* 0x000fe40008000000 */
[----:B------:R-:W-:Y:S01]  /*8340*/  R2UR UR8, R153 ;  /* 0x00000000990872ca */ /* 0x000fe200000e0000 */
[----:B------:R-:W-:Y:S11]  /*8350*/  UIADD3.X UR5, UPT, UPT, URZ, UR63, URZ, UP0, !UPT ;  /* 0x0000003fff057290 */ /* 0x000ff600087fe4ff */
[----:B------:R-:W-:Y:S01]  /*8360*/  @!UPT UIADD3 URZ, UPT, UPT, URZ, URZ, URZ ;  /* 0x000000fffffff290 */ /* 0x000fe2000fffe0ff */
[----:B------:R3:W-:Y:S01]  /*8370*/  UTMASTG.3D [UR8], [UR4] ;  /* 0x00000008040073b5 */ /* 0x0007e20008010000 */
[----:B------:R0:W-:Y:S01]  /*8380*/  UTMACMDFLUSH ;  /* 0x00000000000079b7 */ /* 0x0001e20000000000 */
[----:B---3--:R-:W-:Y:S04]  /*8390*/  DEPBAR.LE SB0, 0x0 ;  /* 0x000080000000791a */ /* 0x008fe80000000000 */
.L_x_131:
[----:B------:R-:W-:Y:S05]  /*83a0*/  BSYNC.RECONVERGENT B0 ;  /* 0x0000000000007941 */ /* 0x000fea0003800200 */
.L_x_130:
[----:B------:R-:W-:Y:S01]  /*83b0*/  BAR.SYNC.DEFER_BLOCKING 0x1, 0x80 ;  /* 0x0042000000007b1d */ /* 0x000fe20000010000 */
[----:B------:R-:W-:Y:S01]  /*83c0*/  ISETP.NE.AND P0, PT, R149, 0x2, PT ;  /* 0x000000029500780c */ /* 0x000fe20003f05270 */
[----:B------:R-:W-:Y:S01]  /*83d0*/  UISETP.NE.AND UP0, UPT, UR47, URZ, UPT ;  /* 0x000000ff2f00728c */ /* 0x000fe2000bf05270 */
[----:B------:R-:W-:Y:S01]  /*83e0*/  ISETP.NE.AND P1, PT, R68, 0x4, PT ;  /* 0x000000044400780c */ /* 0x000fe20003f25270 */
[----:B------:R-:W-:Y:S01]  /*83f0*/  UIADD3 UR45, UPT, UPT, UR37, UR57, URZ ;  /* 0x00000039252d7290 */ /* 0x000fe2000fffe0ff */
[----:B------:R-:W-:Y:S01]  /*8400*/  SEL R2, RZ, 0x1, P0 ;  /* 0x00000001ff027807 */ /* 0x000fe20000000000 */
[----:B------:R-:W-:Y:S01]  /*8410*/  UIADD3 UR46, UPT, UPT, UR38, UR60, URZ ;  /* 0x0000003c262e7290 */ /* 0x000fe2000fffe0ff */
[----:B------:R-:W-:Y:S02]  /*8420*/  SEL R0, RZ, 0x1, P1 ;  /* 0x00000001ff007807 */ /* 0x000fe40000800000 */
[----:B------:R-:W-:Y:S02]  /*8430*/  LOP3.LUT R151, R151, R2, RZ, 0x3c, !PT ;  /* 0x0000000297977212 */ /* 0x000fe400078e3cff */
[----:B------:R-:W-:Y:S02]  /*8440*/  LOP3.LUT R152, R152, R0, RZ, 0x3c, !PT ;  /* 0x0000000098987212 */ /* 0x000fe400078e3cff */
[----:B------:R-:W-:Y:S02]  /*8450*/  SEL R149, R149, RZ, P0 ;  /* 0x000000ff95957207 */ /* 0x000fe40000000000 */
[----:B------:R-:W-:Y:S01]  /*8460*/  SEL R68, R68, RZ, P1 ;  /* 0x000000ff44447207 */ /* 0x000fe20000800000 */
[----:B------:R-:W-:Y:S01]  /*8470*/  UMOV UR36, UR51 ;  /* 0x0000003300247c82 */ /* 0x000fe20008000000 */
[----:B------:R-:W-:Y:S05]  /*8480*/  BRA.U UP0, `(.L_x_132) ;  /* 0xffffffd900dc7547 */ /* 0x000fea000b83ffff */
[----:B------:R-:W-:Y:S05]  /*8490*/  EXIT ;  /* 0x000000000000794d */ /* 0x000fea0003800000 */
.L_x_25:
[----:B--2---:R2:W3:Y:S02]  /*84a0*/  SYNCS.PHASECHK.TRANS64.TRYWAIT P0, [R0+URZ+0x2b0], R2 ;  /* 0x0002b002000075a7 */ /* 0x0044e400080011ff */
[----:B---3--:R-:W-:Y:S05]  /*84b0*/  @!P0 NANOSLEEP.SYNCS 0x989680 ;  /* 0x009896800000895d */ /* 0x008fea0003900000 */
[----:B------:R-:W3:Y:S02]  /*84c0*/  @!P0 SYNCS.PHASECHK.TRANS64 P0, [R0+URZ+0x2b0], R2 ;  /* 0x0002b002000085a7 */ /* 0x000ee400080010ff */
[----:B---3--:R-:W-:Y:S05]  /*84d0*/  @!P0 BRA `(.L_x_25) ;  /* 0xfffffffc00f08947 */ /* 0x008fea000383ffff */
[----:B------:R-:W-:Y:S05]  /*84e0*/  BRA `(.L_x_133) ;  /* 0xffffff9400e47947 */ /* 0x000fea000383ffff */
.L_x_28:
[----:B-1----:R-:W-:-:S07]  /*84f0*/  MOV R0, UR33 ;  /* 0x0000002100007c02 */ /* 0x002fce0008000f00 */
.L_x_134:
[----:B-1----:R1:W2:Y:S02]  /*8500*/  SYNCS.PHASECHK.TRANS64.TRYWAIT P0, [R0+URZ+0x110], R3 ;  /* 0x00011003000075a7 */ /* 0x0022a400080011ff */
[----:B--2---:R-:W-:Y:S05]  /*8510*/  @!P0 NANOSLEEP.SYNCS 0x989680 ;  /* 0x009896800000895d */ /* 0x004fea0003900000 */
[----:B------:R-:W2:Y:S02]  /*8520*/  @!P0 SYNCS.PHASECHK.TRANS64 P0, [R0+URZ+0x110], R3 ;  /* 0x00011003000085a7 */ /* 0x000ea400080010ff */
[----:B--2---:R-:W-:Y:S05]  /*8530*/  @!P0 BRA `(.L_x_134) ;  /* 0xfffffffc00f08947 */ /* 0x004fea000383ffff */
[----:B------:R-:W-:Y:S05]  /*8540*/  BRA `(.L_x_27) ;  /* 0xffffff98002c7947 */ /* 0x000fea000383ffff */
.L_x_35:
[----:B-1----:R-:W-:-:S07]  /*8550*/  MOV R0, UR17 ;  /* 0x0000001100007c02 */ /* 0x002fce0008000f00 */
.L_x_135:
[----:B-1----:R1:W2:Y:S02]  /*8560*/  SYNCS.PHASECHK.TRANS64.TRYWAIT P0, [R0+URZ+0x110], R3 ;  /* 0x00011003000075a7 */ /* 0x0022a400080011ff */
[----:B--2---:R-:W-:Y:S05]  /*8570*/  @!P0 NANOSLEEP.SYNCS 0x989680 ;  /* 0x009896800000895d */ /* 0x004fea0003900000 */
[----:B------:R-:W2:Y:S02]  /*8580*/  @!P0 SYNCS.PHASECHK.TRANS64 P0, [R0+URZ+0x110], R3 ;  /* 0x00011003000085a7 */ /* 0x000ea400080010ff */
[----:B--2---:R-:W-:Y:S05]  /*8590*/  @!P0 BRA `(.L_x_135) ;  /* 0xfffffffc00f08947 */ /* 0x004fea000383ffff */
[----:B------:R-:W-:Y:S05]  /*85a0*/  BRA `(.L_x_34) ;  /* 0xffffff9800e87947 */ /* 0x000fea000383ffff */
.L_x_40:
[----:B-1----:R1:W2:Y:S02]  /*85b0*/  SYNCS.PHASECHK.TRANS64.TRYWAIT P0, [R3+URZ+0x240], R0 ;  /* 0x00024000030075a7 */ /* 0x0022a400080011ff */
[----:B--2---:R-:W-:Y:S05]  /*85c0*/  @!P0 NANOSLEEP.SYNCS 0x989680 ;  /* 0x009896800000895d */ /* 0x004fea0003900000 */
[----:B------:R-:W2:Y:S02]  /*85d0*/  @!P0 SYNCS.PHASECHK.TRANS64 P0, [R3+URZ+0x240], R0 ;  /* 0x00024000030085a7 */ /* 0x000ea400080010ff */
[----:B--2---:R-:W-:Y:S05]  /*85e0*/  @!P0 BRA `(.L_x_40) ;  /* 0xfffffffc00f08947 */ /* 0x004fea000383ffff */
[----:B------:R-:W-:Y:S05]  /*85f0*/  BRA `(.L_x_136) ;  /* 0xffffff9c008c7947 */ /* 0x000fea000383ffff */
.L_x_44:
[----:B------:R-:W-:-:S07]  /*8600*/  MOV R0, UR4 ;  /* 0x0000000400007c02 */ /* 0x000fce0008000f00 */
.L_x_137:
[----:B-1----:R1:W2:Y:S02]  /*8610*/  SYNCS.PHASECHK.TRANS64.TRYWAIT P0, [R0+URZ], R2 ;  /* 0x00000002000075a7 */ /* 0x0022a400080011ff */
[----:B--2---:R-:W-:Y:S05]  /*8620*/  @!P0 NANOSLEEP.SYNCS 0x989680 ;  /* 0x009896800000895d */ /* 0x004fea0003900000 */
[----:B------:R-:W2:Y:S02]  /*8630*/  @!P0 SYNCS.PHASECHK.TRANS64 P0, [R0+URZ], R2 ;  /* 0x00000002000085a7 */ /* 0x000ea400080010ff */
[----:B--2---:R-:W-:Y:S05]  /*8640*/  @!P0 BRA `(.L_x_137) ;  /* 0xfffffffc00f08947 */ /* 0x004fea000383ffff */
[----:B------:R-:W-:Y:S05]  /*8650*/  BRA `(.L_x_138) ;  /* 0xffffffa400307947 */ /* 0x000fea000383ffff */
.L_x_45:
[----:B------:R-:W-:-:S07]  /*8660*/  MOV R0, UR5 ;  /* 0x0000000500007c02 */ /* 0x000fce0008000f00 */
.L_x_139:
[----:B-1----:R1:W2:Y:S02]  /*8670*/  SYNCS.PHASECHK.TRANS64.TRYWAIT P0, [R0+URZ], R3 ;  /* 0x00000003000075a7 */ /* 0x0022a400080011ff */
[----:B--2---:R-:W-:Y:S05]  /*8680*/  @!P0 NANOSLEEP.SYNCS 0x989680 ;  /* 0x009896800000895d */ /* 0x004fea0003900000 */
[----:B------:R-:W2:Y:S02]  /*8690*/  @!P0 SYNCS.PHASECHK.TRANS64 P0, [R0+URZ], R3 ;  /* 0x00000003000085a7 */ /* 0x000ea400080010ff */
[----:B--2---:R-:W-:Y:S05]  /*86a0*/  @!P0 BRA `(.L_x_139) ;  /* 0xfffffffc00f08947 */ /* 0x004fea000383ffff */
[----:B------:R-:W-:Y:S05]  /*86b0*/  BRA `(.L_x_140) ;  /* 0xffffffa4003c7947 */ /* 0x000fea000383ffff */
.L_x_46:
[----:B------:R-:W-:-:S07]  /*86c0*/  MOV R0, UR5 ;  /* 0x0000000500007c02 */ /* 0x000fce0008000f00 */
.L_x_141:
[----:B-1----:R1:W2:Y:S02]  /*86d0*/  SYNCS.PHASECHK.TRANS64.TRYWAIT P0, [R0+URZ], R3 ;  /* 0x00000003000075a7 */ /* 0x0022a400080011ff */
[----:B--2---:R-:W-:Y:S05]  /*86e0*/  @!P0 NANOSLEEP.SYNCS 0x989680 ;  /* 0x009896800000895d */ /* 0x004fea0003900000 */
[----:B------:R-:W2:Y:S02]  /*86f0*/  @!P0 SYNCS.PHASECHK.TRANS64 P0, [R0+URZ], R3 ;  /* 0x00000003000085a7 */ /* 0x000ea400080010ff */
[----:B--2---:R-:W-:Y:S05]  /*8700*/  @!P0 BRA `(.L_x_141) ;  /* 0xfffffffc00f08947 */ /* 0x004fea000383ffff */
[----:B------:R-:W-:Y:S05]  /*8710*/  BRA `(.L_x_142) ;  /* 0xffffffa400487947 */ /* 0x000fea000383ffff */
.L_x_47:
[----:B------:R-:W-:-:S07]  /*8720*/  MOV R0, UR5 ;  /* 0x0000000500007c02 */ /* 0x000fce0008000f00 */
.L_x_143:
[----:B-1----:R1:W2:Y:S02]  /*8730*/  SYNCS.PHASECHK.TRANS64.TRYWAIT P0, [R0+URZ], R3 ;  /* 0x00000003000075a7 */ /* 0x0022a400080011ff */
[----:B--2---:R-:W-:Y:S05]  /*8740*/  @!P0 NANOSLEEP.SYNCS 0x989680 ;  /* 0x009896800000895d */ /* 0x004fea0003900000 */
[----:B------:R-:W2:Y:S02]  /*8750*/  @!P0 SYNCS.PHASECHK.TRANS64 P0, [R0+URZ], R3 ;  /* 0x00000003000085a7 */ /* 0x000ea400080010ff */
[----:B--2---:R-:W-:Y:S05]  /*8760*/  @!P0 BRA `(.L_x_143) ;  /* 0xfffffffc00f08947 */ /* 0x004fea000383ffff */
[----:B------:R-:W-:Y:S05]  /*8770*/  BRA `(.L_x_144) ;  /* 0xffffffa400547947 */ /* 0x000fea000383ffff */
.L_x_48:
[----:B------:R-:W-:-:S07]  /*8780*/  MOV R0, UR5 ;  /* 0x0000000500007c02 */ /* 0x000fce0008000f00 */
.L_x_145:
[----:B-1----:R1:W2:Y:S02]  /*8790*/  SYNCS.PHASECHK.TRANS64.TRYWAIT P0, [R0+URZ], R3 ;  /* 0x00000003000075a7 */ /* 0x0022a400080011ff */
[----:B--2---:R-:W-:Y:S05]  /*87a0*/  @!P0 NANOSLEEP.SYNCS 0x989680 ;  /* 0x009896800000895d */ /* 0x004fea0003900000 */
[----:B------:R-:W2:Y:S02]  /*87b0*/  @!P0 SYNCS.PHASECHK.TRANS64 P0, [R0+URZ], R3 ;  /* 0x00000003000085a7 */ /* 0x000ea400080010ff */
[----:B--2---:R-:W-:Y:S05]  /*87c0*/  @!P0 BRA `(.L_x_145) ;  /* 0xfffffffc00f08947 */ /* 0x004fea000383ffff */
[----:B------:R-:W-:Y:S05]  /*87d0*/  BRA `(.L_x_146) ;  /* 0xffffffa400607947 */ /* 0x000fea000383ffff */
.L_x_49:
[----:B------:R-:W-:-:S07]  /*87e0*/  MOV R0, UR5 ;  /* 0x0000000500007c02 */ /* 0x000fce0008000f00 */
.L_x_147:
[----:B-1----:R1:W2:Y:S02]  /*87f0*/  SYNCS.PHASECHK.TRANS64.TRYWAIT P0, [R0+URZ], R3 ;  /* 0x00000003000075a7 */ /* 0x0022a400080011ff */
[----:B--2---:R-:W-:Y:S05]  /*8800*/  @!P0 NANOSLEEP.SYNCS 0x989680 ;  /* 0x009896800000895d */ /* 0x004fea0003900000 */
[----:B------:R-:W2:Y:S02]  /*8810*/  @!P0 SYNCS.PHASECHK.TRANS64 P0, [R0+URZ], R3 ;  /* 0x00000003000085a7 */ /* 0x000ea400080010ff */
[----:B--2---:R-:W-:Y:S05]  /*8820*/  @!P0 BRA `(.L_x_147) ;  /* 0xfffffffc00f08947 */ /* 0x004fea000383ffff */
[----:B------:R-:W-:Y:S05]  /*8830*/  BRA `(.L_x_148) ;  /* 0xffffffa4006c7947 */ /* 0x000fea000383ffff */
.L_x_50:
[----:B------:R-:W-:-:S07]  /*8840*/  MOV R0, UR5 ;  /* 0x0000000500007c02 */ /* 0x000fce0008000f00 */
.L_x_149:
[----:B-1----:R1:W2:Y:S02]  /*8850*/  SYNCS.PHASECHK.TRANS64.TRYWAIT P0, [R0+URZ], R3 ;  /* 0x00000003000075a7 */ /* 0x0022a400080011ff */
[----:B--2---:R-:W-:Y:S05]  /*8860*/  @!P0 NANOSLEEP.SYNCS 0x989680 ;  /* 0x009896800000895d */ /* 0x004fea0003900000 */
[----:B------:R-:W2:Y:S02]  /*8870*/  @!P0 SYNCS.PHASECHK.TRANS64 P0, [R0+URZ], R3 ;  /* 0x00000003000085a7 */ /* 0x000ea400080010ff */
[----:B--2---:R-:W-:Y:S05]  /*8880*/  @!P0 BRA `(.L_x_149) ;  /* 0xfffffffc00f08947 */ /* 0x004fea000383ffff */
[----:B------:R-:W-:Y:S05]  /*8890*/  BRA `(.L_x_150) ;  /* 0xffffffa400787947 */ /* 0x000fea000383ffff */
.L_x_51:
[----:B------:R-:W-:-:S07]  /*88a0*/  MOV R0, UR5 ;  /* 0x0000000500007c02 */ /* 0x000fce0008000f00 */
.L_x_151:
[----:B-1----:R1:W2:Y:S02]  /*88b0*/  SYNCS.PHASECHK.TRANS64.TRYWAIT P0, [R0+URZ], R3 ;  /* 0x00000003000075a7 */ /* 0x0022a400080011ff */
[----:B--2---:R-:W-:Y:S05]  /*88c0*/  @!P0 NANOSLEEP.SYNCS 0x989680 ;  /* 0x009896800000895d */ /* 0x004fea0003900000 */
[----:B------:R-:W2:Y:S02]  /*88d0*/  @!P0 SYNCS.PHASECHK.TRANS64 P0, [R0+URZ], R3 ;  /* 0x00000003000085a7 */ /* 0x000ea400080010ff */
[----:B--2---:R-:W-:Y:S05]  /*88e0*/  @!P0 BRA `(.L_x_151) ;  /* 0xfffffffc00f08947 */ /* 0x004fea000383ffff */
[----:B------:R-:W-:Y:S05]  /*88f0*/  BRA `(.L_x_152) ;  /* 0xffffffa400847947 */ /* 0x000fea000383ffff */
.L_x_52:
[----:B------:R-:W-:-:S07]  /*8900*/  MOV R0, UR5 ;  /* 0x0000000500007c02 */ /* 0x000fce0008000f00 */
.L_x_153:
[----:B-1----:R1:W2:Y:S02]  /*8910*/  SYNCS.PHASECHK.TRANS64.TRYWAIT P0, [R0+URZ], R3 ;  /* 0x00000003000075a7 */ /* 0x0022a400080011ff */
[----:B--2---:R-:W-:Y:S05]  /*8920*/  @!P0 NANOSLEEP.SYNCS 0x989680 ;  /* 0x009896800000895d */ /* 0x004fea0003900000 */
[----:B------:R-:W2:Y:S02]  /*8930*/  @!P0 SYNCS.PHASECHK.TRANS64 P0, [R0+URZ], R3 ;  /* 0x00000003000085a7 */ /* 0x000ea400080010ff */
[----:B--2---:R-:W-:Y:S05]  /*8940*/  @!P0 BRA `(.L_x_153) ;  /* 0xfffffffc00f08947 */ /* 0x004fea000383ffff */
[----:B------:R-:W-:Y:S05]  /*8950*/  BRA `(.L_x_154) ;  /* 0xffffffa400907947 */ /* 0x000fea000383ffff */
.L_x_53:
[----:B------:R-:W-:-:S07]  /*8960*/  MOV R0, UR5 ;  /* 0x0000000500007c02 */ /* 0x000fce0008000f00 */
.L_x_155:
[----:B-1----:R1:W2:Y:S02]  /*8970*/  SYNCS.PHASECHK.TRANS64.TRYWAIT P0, [R0+URZ], R3 ;  /* 0x00000003000075a7 */ /* 0x0022a400080011ff */
[----:B--2---:R-:W-:Y:S05]  /*8980*/  @!P0 NANOSLEEP.SYNCS 0x989680 ;  /* 0x009896800000895d */ /* 0x004fea0003900000 */
[----:B------:R-:W2:Y:S02]  /*8990*/  @!P0 SYNCS.PHASECHK.TRANS64 P0, [R0+URZ], R3 ;  /* 0x00000003000085a7 */ /* 0x000ea400080010ff */
[----:B--2---:R-:W-:Y:S05]  /*89a0*/  @!P0 BRA `(.L_x_155) ;  /* 0xfffffffc00f08947 */ /* 0x004fea000383ffff */
[----:B------:R-:W-:Y:S05]  /*89b0*/  BRA `(.L_x_156) ;  /* 0xffffffa4009c7947 */ /* 0x000fea000383ffff */
.L_x_54:
[----:B------:R-:W-:-:S07]  /*89c0*/  MOV R0, UR5 ;  /* 0x0000000500007c02 */ /* 0x000fce0008000f00 */
.L_x_157:
[----:B-1----:R1:W2:Y:S02]  /*89d0*/  SYNCS.PHASECHK.TRANS64.TRYWAIT P0, [R0+URZ], R3 ;  /* 0x00000003000075a7 */ /* 0x0022a400080011ff */
[----:B--2---:R-:W-:Y:S05]  /*89e0*/  @!P0 NANOSLEEP.SYNCS 0x989680 ;  /* 0x009896800000895d */ /* 0x004fea0003900000 */
[----:B------:R-:W2:Y:S02]  /*89f0*/  @!P0 SYNCS.PHASECHK.TRANS64 P0, [R0+URZ], R3 ;  /* 0x00000003000085a7 */ /* 0x000ea400080010ff */
[----:B--2---:R-:W-:Y:S05]  /*8a00*/  @!P0 BRA `(.L_x_157) ;  /* 0xfffffffc00f08947 */ /* 0x004fea000383ffff */
[----:B------:R-:W-:Y:S05]  /*8a10*/  BRA `(.L_x_158) ;  /* 0xffffffa400a87947 */ /* 0x000fea000383ffff */
.L_x_55:
[----:B------:R-:W-:-:S07]  /*8a20*/  MOV R0, UR5 ;  /* 0x0000000500007c02 */ /* 0x000fce0008000f00 */
.L_x_159:
[----:B-1----:R1:W2:Y:S02]  /*8a30*/  SYNCS.PHASECHK.TRANS64.TRYWAIT P0, [R0+URZ], R3 ;  /* 0x00000003000075a7 */ /* 0x0022a400080011ff */
[----:B--2---:R-:W-:Y:S05]  /*8a40*/  @!P0 NANOSLEEP.SYNCS 0x989680 ;  /* 0x009896800000895d */ /* 0x004fea0003900000 */
[----:B------:R-:W2:Y:S02]  /*8a50*/  @!P0 SYNCS.PHASECHK.TRANS64 P0, [R0+URZ], R3 ;  /* 0x00000003000085a7 */ /* 0x000ea400080010ff */
[----:B--2---:R-:W-:Y:S05]  /*8a60*/  @!P0 BRA `(.L_x_159) ;  /* 0xfffffffc00f08947 */ /* 0x004fea000383ffff */
[----:B------:R-:W-:Y:S05]  /*8a70*/  BRA `(.L_x_160) ;  /* 0xffffffa400b47947 */ /* 0x000fea000383ffff */
.L_x_56:
[----:B------:R-:W-:-:S07]  /*8a80*/  MOV R0, UR5 ;  /* 0x0000000500007c02 */ /* 0x000fce0008000f00 */
.L_x_161:
[----:B-1----:R1:W2:Y:S02]  /*8a90*/  SYNCS.PHASECHK.TRANS64.TRYWAIT P0, [R0+URZ], R3 ;  /* 0x00000003000075a7 */ /* 0x0022a400080011ff */
[----:B--2---:R-:W-:Y:S05]  /*8aa0*/  @!P0 NANOSLEEP.SYNCS 0x989680 ;  /* 0x009896800000895d */ /* 0x004fea0003900000 */
[----:B------:R-:W2:Y:S02]  /*8ab0*/  @!P0 SYNCS.PHASECHK.TRANS64 P0, [R0+URZ], R3 ;  /* 0x00000003000085a7 */ /* 0x000ea400080010ff */
[----:B--2---:R-:W-:Y:S05]  /*8ac0*/  @!P0 BRA `(.L_x_161) ;  /* 0xfffffffc00f08947 */ /* 0x004fea000383ffff */
[----:B------:R-:W-:Y:S05]  /*8ad0*/  BRA `(.L_x_162) ;  /* 0xffffffa400c07947 */ /* 0x000fea000383ffff */
.L_x_57:
[----:B------:R-:W-:-:S07]  /*8ae0*/  MOV R0, UR5 ;  /* 0x0000000500007c02 */ /* 0x000fce0008000f00 */
.L_x_163:
[----:B-1----:R1:W2:Y:S02]  /*8af0*/  SYNCS.PHASECHK.TRANS64.TRYWAIT P0, [R0+URZ], R3 ;  /* 0x00000003000075a7 */ /* 0x0022a400080011ff */
[----:B--2---:R-:W-:Y:S05]  /*8b00*/  @!P0 NANOSLEEP.SYNCS 0x989680 ;  /* 0x009896800000895d */ /* 0x004fea0003900000 */
[----:B------:R-:W2:Y:S02]  /*8b10*/  @!P0 SYNCS.PHASECHK.TRANS64 P0, [R0+URZ], R3 ;  /* 0x00000003000085a7 */ /* 0x000ea400080010ff */
[----:B--2---:R-:W-:Y:S05]  /*8b20*/  @!P0 BRA `(.L_x_163) ;  /* 0xfffffffc00f08947 */ /* 0x004fea000383ffff */
[----:B------:R-:W-:Y:S05]  /*8b30*/  BRA `(.L_x_164) ;  /* 0xffffffa400cc7947 */ /* 0x000fea000383ffff */
.L_x_58:
[----:B------:R-:W-:-:S07]  /*8b40*/  MOV R0, UR5 ;  /* 0x0000000500007c02 */ /* 0x000fce0008000f00 */
.L_x_165:
[----:B-1----:R1:W2:Y:S02]  /*8b50*/  SYNCS.PHASECHK.TRANS64.TRYWAIT P0, [R0+URZ], R3 ;  /* 0x00000003000075a7 */ /* 0x0022a400080011ff */
[----:B--2---:R-:W-:Y:S05]  /*8b60*/  @!P0 NANOSLEEP.SYNCS 0x989680 ;  /* 0x009896800000895d */ /* 0x004fea0003900000 */
[----:B------:R-:W2:Y:S02]  /*8b70*/  @!P0 SYNCS.PHASECHK.TRANS64 P0, [R0+URZ], R3 ;  /* 0x00000003000085a7 */ /* 0x000ea400080010ff */
[----:B--2---:R-:W-:Y:S05]  /*8b80*/  @!P0 BRA `(.L_x_165) ;  /* 0xfffffffc00f08947 */ /* 0x004fea000383ffff */
[----:B------:R-:W-:Y:S05]  /*8b90*/  BRA `(.L_x_166) ;  /* 0xffffffa400d87947 */ /* 0x000fea000383ffff */
.L_x_59:
[----:B------:R-:W-:-:S07]  /*8ba0*/  MOV R0, UR5 ;  /* 0x0000000500007c02 */ /* 0x000fce0008000f00 */
.L_x_167:
[----:B-1----:R1:W2:Y:S02]  /*8bb0*/  SYNCS.PHASECHK.TRANS64.TRYWAIT P0, [R0+URZ], R3 ;  /* 0x00000003000075a7 */ /* 0x0022a400080011ff */
[----:B--2---:R-:W-:Y:S05]  /*8bc0*/  @!P0 NANOSLEEP.SYNCS 0x989680 ;  /* 0x009896800000895d */ /* 0x004fea0003900000 */
[----:B------:R-:W2:Y:S02]  /*8bd0*/  @!P0 SYNCS.PHASECHK.TRANS64 P0, [R0+URZ], R3 ;  /* 0x00000003000085a7 */ /* 0x000ea400080010ff */
[----:B--2---:R-:W-:Y:S05]  /*8be0*/  @!P0 BRA `(.L_x_167) ;  /* 0xfffffffc00f08947 */ /* 0x004fea000383ffff */
[----:B------:R-:W-:Y:S05]  /*8bf0*/  BRA `(.L_x_168) ;  /* 0xffffffa400e47947 */ /* 0x000fea000383ffff */
.L_x_60:
[----:B------:R-:W-:-:S07]  /*8c00*/  MOV R0, UR5 ;  /* 0x0000000500007c02 */ /* 0x000fce0008000f00 */
.L_x_169:
[----:B-1----:R1:W2:Y:S02]  /*8c10*/  SYNCS.PHASECHK.TRANS64.TRYWAIT P0, [R0+URZ], R3 ;  /* 0x00000003000075a7 */ /* 0x0022a400080011ff */
[----:B--2---:R-:W-:Y:S05]  /*8c20*/  @!P0 NANOSLEEP.SYNCS 0x989680 ;  /* 0x009896800000895d */ /* 0x004fea0003900000 */
[----:B------:R-:W2:Y:S02]  /*8c30*/  @!P0 SYNCS.PHASECHK.TRANS64 P0, [R0+URZ], R3 ;  /* 0x00000003000085a7 */ /* 0x000ea400080010ff */
[----:B--2---:R-:W-:Y:S05]  /*8c40*/  @!P0 BRA `(.L_x_169) ;  /* 0xfffffffc00f08947 */ /* 0x004fea000383ffff */
[----:B------:R-:W-:Y:S05]  /*8c50*/  BRA `(.L_x_170) ;  /* 0xffffffa400f07947 */ /* 0x000fea000383ffff */
.L_x_61:
[----:B------:R-:W-:-:S07]  /*8c60*/  MOV R0, UR5 ;  /* 0x0000000500007c02 */ /* 0x000fce0008000f00 */
.L_x_171:
[----:B-1----:R1:W2:Y:S02]  /*8c70*/  SYNCS.PHASECHK.TRANS64.TRYWAIT P0, [R0+URZ], R3 ;  /* 0x00000003000075a7 */ /* 0x0022a400080011ff */
[----:B--2---:R-:W-:Y:S05]  /*8c80*/  @!P0 NANOSLEEP.SYNCS 0x989680 ;  /* 0x009896800000895d */ /* 0x004fea0003900000 */
[----:B------:R-:W2:Y:S02]  /*8c90*/  @!P0 SYNCS.PHASECHK.TRANS64 P0, [R0+URZ], R3 ;  /* 0x00000003000085a7 */ /* 0x000ea400080010ff */
[----:B--2---:R-:W-:Y:S05]  /*8ca0*/  @!P0 BRA `(.L_x_171) ;  /* 0xfffffffc00f08947 */ /* 0x004fea000383ffff */
[----:B------:R-:W-:Y:S05]  /*8cb0*/  BRA `(.L_x_172) ;  /* 0xffffffa400fc7947 */ /* 0x000fea000383ffff */
.L_x_62:
[----:B------:R-:W-:-:S07]  /*8cc0*/  MOV R0, UR5 ;  /* 0x0000000500007c02 */ /* 0x000fce0008000f00 */
.L_x_173:
[----:B-1----:R1:W2:Y:S02]  /*8cd0*/  SYNCS.PHASECHK.TRANS64.TRYWAIT P0, [R0+URZ], R3 ;  /* 0x00000003000075a7 */ /* 0x0022a400080011ff */
[----:B--2---:R-:W-:Y:S05]  /*8ce0*/  @!P0 NANOSLEEP.SYNCS 0x989680 ;  /* 0x009896800000895d */ /* 0x004fea0003900000 */
[----:B------:R-:W2:Y:S02]  /*8cf0*/  @!P0 SYNCS.PHASECHK.TRANS64 P0, [R0+URZ], R3 ;  /* 0x00000003000085a7 */ /* 0x000ea400080010ff */
[----:B--2---:R-:W-:Y:S05]  /*8d00*/  @!P0 BRA `(.L_x_173) ;  /* 0xfffffffc00f08947 */ /* 0x004fea000383ffff */
[----:B------:R-:W-:Y:S05]  /*8d10*/  BRA `(.L_x_174) ;  /* 0xffffffa800087947 */ /* 0x000fea000383ffff */
.L_x_63:
[----:B------:R-:W-:-:S07]  /*8d20*/  MOV R0, UR5 ;  /* 0x0000000500007c02 */ /* 0x000fce0008000f00 */
.L_x_175:
[----:B-1----:R1:W2:Y:S02]  /*8d30*/  SYNCS.PHASECHK.TRANS64.TRYWAIT P0, [R0+URZ], R3 ;  /* 0x00000003000075a7 */ /* 0x0022a400080011ff */
[----:B--2---:R-:W-:Y:S05]  /*8d40*/  @!P0 NANOSLEEP.SYNCS 0x989680 ;  /* 0x009896800000895d */ /* 0x004fea0003900000 */
[----:B------:R-:W2:Y:S02]  /*8d50*/  @!P0 SYNCS.PHASECHK.TRANS64 P0, [R0+URZ], R3 ;  /* 0x00000003000085a7 */ /* 0x000ea400080010ff */
[----:B--2---:R-:W-:Y:S05]  /*8d60*/  @!P0 BRA `(.L_x_175) ;  /* 0xfffffffc00f08947 */ /* 0x004fea000383ffff */
[----:B------:R-:W-:Y:S05]  /*8d70*/  BRA `(.L_x_176) ;  /* 0xffffffa800147947 */ /* 0x000fea000383ffff */
.L_x_64:
[----:B------:R-:W-:-:S07]  /*8d80*/  MOV R0, UR5 ;  /* 0x0000000500007c02 */ /* 0x000fce0008000f00 */
.L_x_177:
[----:B-1----:R1:W2:Y:S02]  /*8d90*/  SYNCS.PHASECHK.TRANS64.TRYWAIT P0, [R0+URZ], R3 ;  /* 0x00000003000075a7 */ /* 0x0022a400080011ff */
[----:B--2---:R-:W-:Y:S05]  /*8da0*/  @!P0 NANOSLEEP.SYNCS 0x989680 ;  /* 0x009896800000895d */ /* 0x004fea0003900000 */
[----:B------:R-:W2:Y:S02]  /*8db0*/  @!P0 SYNCS.PHASECHK.TRANS64 P0, [R0+URZ], R3 ;  /* 0x00000003000085a7 */ /* 0x000ea400080010ff */
[----:B--2---:R-:W-:Y:S05]  /*8dc0*/  @!P0 BRA `(.L_x_177) ;  /* 0xfffffffc00f08947 */ /* 0x004fea000383ffff */
[----:B------:R-:W-:Y:S05]  /*8dd0*/  BRA `(.L_x_178) ;  /* 0xffffffa800207947 */ /* 0x000fea000383ffff */
.L_x_65:
[----:B------:R-:W-:-:S07]  /*8de0*/  MOV R0, UR5 ;  /* 0x0000000500007c02 */ /* 0x000fce0008000f00 */
.L_x_179:
[----:B-1----:R1:W2:Y:S02]  /*8df0*/  SYNCS.PHASECHK.TRANS64.TRYWAIT P0, [R0+URZ], R3 ;  /* 0x00000003000075a7 */ /* 0x0022a400080011ff */
[----:B--2---:R-:W-:Y:S05]  /*8e00*/  @!P0 NANOSLEEP.SYNCS 0x989680 ;  /* 0x009896800000895d */ /* 0x004fea0003900000 */
[----:B------:R-:W2:Y:S02]  /*8e10*/  @!P0 SYNCS.PHASECHK.TRANS64 P0, [R0+URZ], R3 ;  /* 0x00000003000085a7 */ /* 0x000ea400080010ff */
[----:B--2---:R-:W-:Y:S05]  /*8e20*/  @!P0 BRA `(.L_x_179) ;  /* 0xfffffffc00f08947 */ /* 0x004fea000383ffff */
[----:B------:R-:W-:Y:S05]  /*8e30*/  BRA `(.L_x_180) ;  /* 0xffffffa8002c7947 */ /* 0x000fea000383ffff */
.L_x_66:
[----:B------:R-:W-:-:S07]  /*8e40*/  MOV R0, UR5 ;  /* 0x0000000500007c02 */ /* 0x000fce0008000f00 */
.L_x_181:
[----:B-1----:R1:W2:Y:S02]  /*8e50*/  SYNCS.PHASECHK.TRANS64.TRYWAIT P0, [R0+URZ], R3 ;  /* 0x00000003000075a7 */ /* 0x0022a400080011ff */
[----:B--2---:R-:W-:Y:S05]  /*8e60*/  @!P0 NANOSLEEP.SYNCS 0x989680 ;  /* 0x009896800000895d */ /* 0x004fea0003900000 */
[----:B------:R-:W2:Y:S02]  /*8e70*/  @!P0 SYNCS.PHASECHK.TRANS64 P0, [R0+URZ], R3 ;  /* 0x00000003000085a7 */ /* 0x000ea400080010ff */
[----:B--2---:R-:W-:Y:S05]  /*8e80*/  @!P0 BRA `(.L_x_181) ;  /* 0xfffffffc00f08947 */ /* 0x004fea000383ffff */
[----:B------:R-:W-:Y:S05]  /*8e90*/  BRA `(.L_x_182) ;  /* 0xffffffa800387947 */ /* 0x000fea000383ffff */
.L_x_67:
[----:B------:R-:W-:-:S07]  /*8ea0*/  MOV R0, UR5 ;  /* 0x0000000500007c02 */ /* 0x000fce0008000f00 */
.L_x_183:
[----:B-1----:R1:W2:Y:S02]  /*8eb0*/  SYNCS.PHASECHK.TRANS64.TRYWAIT P0, [R0+URZ], R3 ;  /* 0x00000003000075a7 */ /* 0x0022a400080011ff */
[----:B--2---:R-:W-:Y:S05]  /*8ec0*/  @!P0 NANOSLEEP.SYNCS 0x989680 ;  /* 0x009896800000895d */ /* 0x004fea0003900000 */
[----:B------:R-:W2:Y:S02]  /*8ed0*/  @!P0 SYNCS.PHASECHK.TRANS64 P0, [R0+URZ], R3 ;  /* 0x00000003000085a7 */ /* 0x000ea400080010ff */
[----:B--2---:R-:W-:Y:S05]  /*8ee0*/  @!P0 BRA `(.L_x_183) ;  /* 0xfffffffc00f08947 */ /* 0x004fea000383ffff */
[----:B------:R-:W-:Y:S05]  /*8ef0*/  BRA `(.L_x_184) ;  /* 0xffffffa800447947 */ /* 0x000fea000383ffff */
.L_x_68:
[----:B------:R-:W-:-:S07]  /*8f00*/  MOV R0, UR5 ;  /* 0x0000000500007c02 */ /* 0x000fce0008000f00 */
.L_x_185:
[----:B-1----:R1:W2:Y:S02]  /*8f10*/  SYNCS.PHASECHK.TRANS64.TRYWAIT P0, [R0+URZ], R3 ;  /* 0x00000003000075a7 */ /* 0x0022a400080011ff */
[----:B--2---:R-:W-:Y:S05]  /*8f20*/  @!P0 NANOSLEEP.SYNCS 0x989680 ;  /* 0x009896800000895d */ /* 0x004fea0003900000 */
[----:B------:R-:W2:Y:S02]  /*8f30*/  @!P0 SYNCS.PHASECHK.TRANS64 P0, [R0+URZ], R3 ;  /* 0x00000003000085a7 */ /* 0x000ea400080010ff */
[----:B--2---:R-:W-:Y:S05]  /*8f40*/  @!P0 BRA `(.L_x_185) ;  /* 0xfffffffc00f08947 */ /* 0x004fea000383ffff */
[----:B------:R-:W-:Y:S05]  /*8f50*/  BRA `(.L_x_186) ;  /* 0xffffffa800507947 */ /* 0x000fea000383ffff */
.L_x_69:
[----:B------:R-:W-:-:S07]  /*8f60*/  MOV R0, UR5 ;  /* 0x0000000500007c02 */ /* 0x000fce0008000f00 */
.L_x_187:
[----:B-1----:R1:W2:Y:S02]  /*8f70*/  SYNCS.PHASECHK.TRANS64.TRYWAIT P0, [R0+URZ], R3 ;  /* 0x00000003000075a7 */ /* 0x0022a400080011ff */
[----:B--2---:R-:W-:Y:S05]  /*8f80*/  @!P0 NANOSLEEP.SYNCS 0x989680 ;  /* 0x009896800000895d */ /* 0x004fea0003900000 */
[----:B------:R-:W2:Y:S02]  /*8f90*/  @!P0 SYNCS.PHASECHK.TRANS64 P0, [R0+URZ], R3 ;  /* 0x00000003000085a7 */ /* 0x000ea400080010ff */
[----:B--2---:R-:W-:Y:S05]  /*8fa0*/  @!P0 BRA `(.L_x_187) ;  /* 0xfffffffc00f08947 */ /* 0x004fea000383ffff */
[----:B------:R-:W-:Y:S05]  /*8fb0*/  BRA `(.L_x_188) ;  /* 0xffffffa8005c7947 */ /* 0x000fea000383ffff */
.L_x_70:
[----:B------:R-:W-:-:S07]  /*8fc0*/  MOV R0, UR5 ;  /* 0x0000000500007c02 */ /* 0x000fce0008000f00 */
.L_x_189:
[----:B-1----:R1:W2:Y:S02]  /*8fd0*/  SYNCS.PHASECHK.TRANS64.TRYWAIT P0, [R0+URZ], R3 ;  /* 0x00000003000075a7 */ /* 0x0022a400080011ff */
[----:B--2---:R-:W-:Y:S05]  /*8fe0*/  @!P0 NANOSLEEP.SYNCS 0x989680 ;  /* 0x009896800000895d */ /* 0x004fea0003900000 */
[----:B------:R-:W2:Y:S02]  /*8ff0*/  @!P0 SYNCS.PHASECHK.TRANS64 P0, [R0+URZ], R3 ;  /* 0x00000003000085a7 */ /* 0x000ea400080010ff */
[----:B--2---:R-:W-:Y:S05]  /*9000*/  @!P0 BRA `(.L_x_189) ;  /* 0xfffffffc00f08947 */ /* 0x004fea000383ffff */
[----:B------:R-:W-:Y:S05]  /*9010*/  BRA `(.L_x_190) ;  /* 0xffffffa800687947 */ /* 0x000fea000383ffff */
.L_x_71:
[----:B------:R-:W-:-:S07]  /*9020*/  MOV R0, UR5 ;  /* 0x0000000500007c02 */ /* 0x000fce0008000f00 */
.L_x_191:
[----:B-1----:R1:W2:Y:S02]  /*9030*/  SYNCS.PHASECHK.TRANS64.TRYWAIT P0, [R0+URZ], R3 ;  /* 0x00000003000075a7 */ /* 0x0022a400080011ff */
[----:B--2---:R-:W-:Y:S05]  /*9040*/  @!P0 NANOSLEEP.SYNCS 0x989680 ;  /* 0x009896800000895d */ /* 0x004fea0003900000 */
[----:B------:R-:W2:Y:S02]  /*9050*/  @!P0 SYNCS.PHASECHK.TRANS64 P0, [R0+URZ], R3 ;  /* 0x00000003000085a7 */ /* 0x000ea400080010ff */
[----:B--2---:R-:W-:Y:S05]  /*9060*/  @!P0 BRA `(.L_x_191) ;  /* 0xfffffffc00f08947 */ /* 0x004fea000383ffff */
[----:B------:R-:W-:Y:S05]  /*9070*/  BRA `(.L_x_192) ;  /* 0xffffffa800747947 */ /* 0x000fea000383ffff */
.L_x_72:
[----:B------:R-:W-:-:S07]  /*9080*/  MOV R0, UR5 ;  /* 0x0000000500007c02 */ /* 0x000fce0008000f00 */
.L_x_193:
[----:B-1----:R1:W2:Y:S02]  /*9090*/  SYNCS.PHASECHK.TRANS64.TRYWAIT P0, [R0+URZ], R3 ;  /* 0x00000003000075a7 */ /* 0x0022a400080011ff */
[----:B--2---:R-:W-:Y:S05]  /*90a0*/  @!P0 NANOSLEEP.SYNCS 0x989680 ;  /* 0x009896800000895d */ /* 0x004fea0003900000 */
[----:B------:R-:W2:Y:S02]  /*90b0*/  @!P0 SYNCS.PHASECHK.TRANS64 P0, [R0+URZ], R3 ;  /* 0x00000003000085a7 */ /* 0x000ea400080010ff */
[----:B--2---:R-:W-:Y:S05]  /*90c0*/  @!P0 BRA `(.L_x_193) ;  /* 0xfffffffc00f08947 */ /* 0x004fea000383ffff */
[----:B------:R-:W-:Y:S05]  /*90d0*/  BRA `(.L_x_194) ;  /* 0xffffffa800807947 */ /* 0x000fea000383ffff */
.L_x_73:
[----:B------:R-:W-:-:S07]  /*90e0*/  MOV R0, UR5 ;  /* 0x0000000500007c02 */ /* 0x000fce0008000f00 */
.L_x_195:
[----:B-1----:R1:W2:Y:S02]  /*90f0*/  SYNCS.PHASECHK.TRANS64.TRYWAIT P0, [R0+URZ], R3 ;  /* 0x00000003000075a7 */ /* 0x0022a400080011ff */
[----:B--2---:R-:W-:Y:S05]  /*9100*/  @!P0 NANOSLEEP.SYNCS 0x989680 ;  /* 0x009896800000895d */ /* 0x004fea0003900000 */
[----:B------:R-:W2:Y:S02]  /*9110*/  @!P0 SYNCS.PHASECHK.TRANS64 P0, [R0+URZ], R3 ;  /* 0x00000003000085a7 */ /* 0x000ea400080010ff */
[----:B--2---:R-:W-:Y:S05]  /*9120*/  @!P0 BRA `(.L_x_195) ;  /* 0xfffffffc00f08947 */ /* 0x004fea000383ffff */
[----:B------:R-:W-:Y:S05]  /*9130*/  BRA `(.L_x_196) ;  /* 0xffffffa8008c7947 */ /* 0x000fea000383ffff */
.L_x_74:
[----:B------:R-:W-:-:S07]  /*9140*/  MOV R0, UR5 ;  /* 0x0000000500007c02 */ /* 0x000fce0008000f00 */
.L_x_197:
[----:B-1----:R1:W2:Y:S02]  /*9150*/  SYNCS.PHASECHK.TRANS64.TRYWAIT P0, [R0+URZ], R3 ;  /* 0x00000003000075a7 */ /* 0x0022a400080011ff */
[----:B--2---:R-:W-:Y:S05]  /*9160*/  @!P0 NANOSLEEP.SYNCS 0x989680 ;  /* 0x009896800000895d */ /* 0x004fea0003900000 */
[----:B------:R-:W2:Y:S02]  /*9170*/  @!P0 SYNCS.PHASECHK.TRANS64 P0, [R0+URZ], R3 ;  /* 0x00000003000085a7 */ /* 0x000ea400080010ff */
[----:B--2---:R-:W-:Y:S05]  /*9180*/  @!P0 BRA `(.L_x_197) ;  /* 0xfffffffc00f08947 */ /* 0x004fea000383ffff */
[----:B------:R-:W-:Y:S05]  /*9190*/  BRA `(.L_x_198) ;  /* 0xffffffa800987947 */ /* 0x000fea000383ffff */
.L_x_75:
[----:B------:R-:W-:-:S07]  /*91a0*/  MOV R0, UR5 ;  /* 0x0000000500007c02 */ /* 0x000fce0008000f00 */
.L_x_199:
[----:B-1----:R1:W2:Y:S02]  /*91b0*/  SYNCS.PHASECHK.TRANS64.TRYWAIT P0, [R0+URZ], R3 ;  /* 0x00000003000075a7 */ /* 0x0022a400080011ff */
[----:B--2---:R-:W-:Y:S05]  /*91c0*/  @!P0 NANOSLEEP.SYNCS 0x989680 ;  /* 0x009896800000895d */ /* 0x004fea0003900000 */
[----:B------:R-:W2:Y:S02]  /*91d0*/  @!P0 SYNCS.PHASECHK.TRANS64 P0, [R0+URZ], R3 ;  /* 0x00000003000085a7 */ /* 0x000ea400080010ff */
[----:B--2---:R-:W-:Y:S05]  /*91e0*/  @!P0 BRA `(.L_x_199) ;  /* 0xfffffffc00f08947 */ /* 0x004fea000383ffff */
[----:B------:R-:W-:Y:S05]  /*91f0*/  BRA `(.L_x_200) ;  /* 0xffffffa800a47947 */ /* 0x000fea000383ffff */
.L_x_76:
[----:B------:R-:W-:-:S07]  /*9200*/  MOV R0, UR5 ;  /* 0x0000000500007c02 */ /* 0x000fce0008000f00 */
.L_x_201:
[----:B-1----:R1:W2:Y:S02]  /*9210*/  SYNCS.PHASECHK.TRANS64.TRYWAIT P0, [R0+URZ], R3 ;  /* 0x00000003000075a7 */ /* 0x0022a400080011ff */
[----:B--2---:R-:W-:Y:S05]  /*9220*/  @!P0 NANOSLEEP.SYNCS 0x989680 ;  /* 0x009896800000895d */ /* 0x004fea0003900000 */
[----:B------:R-:W2:Y:S02]  /*9230*/  @!P0 SYNCS.PHASECHK.TRANS64 P0, [R0+URZ], R3 ;  /* 0x00000003000085a7 */ /* 0x000ea400080010ff */
[----:B--2---:R-:W-:Y:S05]  /*9240*/  @!P0 BRA `(.L_x_201) ;  /* 0xfffffffc00f08947 */ /* 0x004fea000383ffff */
[----:B------:R-:W-:Y:S05]  /*9250*/  BRA `(.L_x_202) ;  /* 0xffffffa800b07947 */ /* 0x000fea000383ffff */
.L_x_79:
[----:B-1----:R1:W2:Y:S02]  /*9260*/  SYNCS.PHASECHK.TRANS64.TRYWAIT P0, [R2+URZ+0x2a0], R4 ;  /* 0x0002a004020075a7 */ /* 0x0022a400080011ff */
[----:B--2---:R-:W-:Y:S05]  /*9270*/  @!P0 NANOSLEEP.SYNCS 0x989680 ;  /* 0x009896800000895d */ /* 0x004fea0003900000 */
[----:B------:R-:W2:Y:S02]  /*9280*/  @!P0 SYNCS.PHASECHK.TRANS64 P0, [R2+URZ+0x2a0], R4 ;  /* 0x0002a004020085a7 */ /* 0x000ea400080010ff */
[----:B--2---:R-:W-:Y:S05]  /*9290*/  @!P0 BRA `(.L_x_79) ;  /* 0xfffffffc00f08947 */ /* 0x004fea000383ffff */
[----:B------:R-:W-:Y:S05]  /*92a0*/  BRA `(.L_x_203) ;  /* 0xffffffac000c7947 */ /* 0x000fea000383ffff */
.L_x_80:
[----:B------:R-:W-:-:S07]  /*92b0*/  MOV R2, UR4 ;  /* 0x0000000400027c02 */ /* 0x000fce0008000f00 */
.L_x_204:
[----:B-1----:R1:W2:Y:S02]  /*92c0*/  SYNCS.PHASECHK.TRANS64.TRYWAIT P0, [R2+URZ+0x250], R5 ;  /* 0x00025005020075a7 */ /* 0x0022a400080011ff */
[----:B--2---:R-:W-:Y:S05]  /*92d0*/  @!P0 NANOSLEEP.SYNCS 0x989680 ;  /* 0x009896800000895d */ /* 0x004fea0003900000 */
[----:B------:R-:W2:Y:S02]  /*92e0*/  @!P0 SYNCS.PHASECHK.TRANS64 P0, [R2+URZ+0x250], R5 ;  /* 0x00025005020085a7 */ /* 0x000ea400080010ff */
[----:B--2---:R-:W-:Y:S05]  /*92f0*/  @!P0 BRA `(.L_x_204) ;  /* 0xfffffffc00f08947 */ /* 0x004fea000383ffff */
[----:B------:R-:W-:Y:S05]  /*9300*/  BRA `(.L_x_205) ;  /* 0xffffffac001c7947 */ /* 0x000fea000383ffff */
.L_x_81:
[----:B-1----:R1:W2:Y:S02]  /*9310*/  SYNCS.PHASECHK.TRANS64.TRYWAIT P1, [R2+URZ+0x240], R4 ;  /* 0x00024004020075a7 */ /* 0x0022a400080211ff */
[----:B--2---:R-:W-:Y:S05]  /*9320*/  @!P1 NANOSLEEP.SYNCS 0x989680 ;  /* 0x009896800000995d */ /* 0x004fea0003900000 */
[----:B------:R-:W2:Y:S02]  /*9330*/  @!P1 SYNCS.PHASECHK.TRANS64 P1, [R2+URZ+0x240], R4 ;  /* 0x00024004020095a7 */ /* 0x000ea400080210ff */
[----:B--2---:R-:W-:Y:S05]  /*9340*/  @!P1 BRA `(.L_x_81) ;  /* 0xfffffffc00f09947 */ /* 0x004fea000383ffff */
[----:B------:R-:W-:Y:S05]  /*9350*/  BRA `(.L_x_206) ;  /* 0xffffffac004c7947 */ /* 0x000fea000383ffff */
.L_x_84:
[----:B------:R-:W-:-:S07]  /*9360*/  MOV R0, UR4 ;  /* 0x0000000400007c02 */ /* 0x000fce0008000f00 */
.L_x_207:
[----:B-1----:R1:W2:Y:S02]  /*9370*/  SYNCS.PHASECHK.TRANS64.TRYWAIT P0, [R0+URZ+0x250], R2 ;  /* 0x00025002000075a7 */ /* 0x0022a400080011ff */
[----:B--2---:R-:W-:Y:S05]  /*9380*/  @!P0 NANOSLEEP.SYNCS 0x989680 ;  /* 0x009896800000895d */ /* 0x004fea0003900000 */
[----:B------:R-:W2:Y:S02]  /*9390*/  @!P0 SYNCS.PHASECHK.TRANS64 P0, [R0+URZ+0x250], R2 ;  /* 0x00025002000085a7 */ /* 0x000ea400080010ff */
[----:B--2---:R-:W-:Y:S05]  /*93a0*/  @!P0 BRA `(.L_x_207) ;  /* 0xfffffffc00f08947 */ /* 0x004fea000383ffff */
[----:B------:R-:W-:Y:S05]  /*93b0*/  BRA `(.L_x_83) ;  /* 0xffffffac00a07947 */ /* 0x000fea000383ffff */
.L_x_91:
[----:B-1----:R1:W2:Y:S02]  /*93c0*/  SYNCS.PHASECHK.TRANS64.TRYWAIT P1, [R0+URZ+0x240], R2 ;  /* 0x00024002000075a7 */ /* 0x0022a400080211ff */
[----:B--2---:R-:W-:Y:S05]  /*93d0*/  @!P1 NANOSLEEP.SYNCS 0x989680 ;  /* 0x009896800000995d */ /* 0x004fea0003900000 */
[----:B------:R-:W2:Y:S02]  /*93e0*/  @!P1 SYNCS.PHASECHK.TRANS64 P1, [R0+URZ+0x240], R2 ;  /* 0x00024002000095a7 */ /* 0x000ea400080210ff */
[----:B--2---:R-:W-:Y:S05]  /*93f0*/  @!P1 BRA `(.L_x_91) ;  /* 0xfffffffc00f09947 */ /* 0x004fea000383ffff */
[----:B------:R-:W-:Y:S05]  /*9400*/  BRA `(.L_x_208) ;  /* 0xffffffb000fc7947 */ /* 0x000fea000383ffff */
.L_x_92:
[----:B------:R-:W-:-:S07]  /*9410*/  MOV R2, UR18 ;  /* 0x0000001200027c02 */ /* 0x000fce0008000f00 */
.L_x_209:
[----:B-1----:R1:W2:Y:S02]  /*9420*/  SYNCS.PHASECHK.TRANS64.TRYWAIT P0, [R2+URZ+0x280], R0 ;  /* 0x00028000020075a7 */ /* 0x0022a400080011ff */
[----:B--2---:R-:W-:Y:S05]  /*9430*/  @!P0 NANOSLEEP.SYNCS 0x989680 ;  /* 0x009896800000895d */ /* 0x004fea0003900000 */
[----:B------:R-:W2:Y:S02]  /*9440*/  @!P0 SYNCS.PHASECHK.TRANS64 P0, [R2+URZ+0x280], R0 ;  /* 0x00028000020085a7 */ /* 0x000ea400080010ff */
[----:B--2---:R-:W-:Y:S05]  /*9450*/  @!P0 BRA `(.L_x_209) ;  /* 0xfffffffc00f08947 */ /* 0x004fea000383ffff */
[----:B------:R-:W-:Y:S05]  /*9460*/  BRA `(.L_x_210) ;  /* 0xffffffb400307947 */ /* 0x000fea000383ffff */
.L_x_95:
[----:B------:R-:W-:Y:S07]  /*9470*/  MOV R0, UR6 ;  /* 0x0000000600007c02 */ /* 0x000fee0008000f00 */
.L_x_211:
[----:B-1----:R1:W2:Y:S02]  /*9480*/  SYNCS.PHASECHK.TRANS64.TRYWAIT P0, [R0+URZ], R2 ;  /* 0x00000002000075a7 */ /* 0x0022a400080011ff */
[----:B--2---:R-:W-:Y:S05]  /*9490*/  @!P0 NANOSLEEP.SYNCS 0x989680 ;  /* 0x009896800000895d */ /* 0x004fea0003900000 */
[----:B------:R-:W2:Y:S02]  /*94a0*/  @!P0 SYNCS.PHASECHK.TRANS64 P0, [R0+URZ], R2 ;  /* 0x00000002000085a7 */ /* 0x000ea400080010ff */
[----:B--2---:R-:W-:Y:S05]  /*94b0*/  @!P0 BRA `(.L_x_211) ;  /* 0xfffffffc00f08947 */ /* 0x004fea000383ffff */
[----:B------:R-:W-:Y:S05]  /*94c0*/  BRA `(.L_x_94) ;  /* 0xffffffb400507947 */ /* 0x000fea000383ffff */
.L_x_98:
[----:B------:R-:W-:-:S07]  /*94d0*/  MOV R0, UR4 ;  /* 0x0000000400007c02 */ /* 0x000fce0008000f00 */
.L_x_212:
[----:B--2---:R2:W4:Y:S02]  /*94e0*/  SYNCS.PHASECHK.TRANS64.TRYWAIT P0, [R0+URZ], R2 ;  /* 0x00000002000075a7 */ /* 0x00452400080011ff */
[----:B----4-:R-:W-:Y:S05]  /*94f0*/  @!P0 NANOSLEEP.SYNCS 0x989680 ;  /* 0x009896800000895d */ /* 0x010fea0003900000 */
[----:B------:R-:W4:Y:S02]  /*9500*/  @!P0 SYNCS.PHASECHK.TRANS64 P0, [R0+URZ], R2 ;  /* 0x00000002000085a7 */ /* 0x000f2400080010ff */
[----:B----4-:R-:W-:Y:S05]  /*9510*/  @!P0 BRA `(.L_x_212) ;  /* 0xfffffffc00f08947 */ /* 0x010fea000383ffff */
[----:B------:R-:W-:Y:S05]  /*9520*/  BRA `(.L_x_213) ;  /* 0xffffffb400f07947 */ /* 0x000fea000383ffff */
.L_x_99:
[----:B------:R-:W-:-:S07]  /*9530*/  MOV R0, UR5 ;  /* 0x0000000500007c02 */ /* 0x000fce0008000f00 */
.L_x_214:
[----:B-1----:R1:W2:Y:S02]  /*9540*/  SYNCS.PHASECHK.TRANS64.TRYWAIT P0, [R0+URZ], R3 ;  /* 0x00000003000075a7 */ /* 0x0022a400080011ff */
[----:B--2---:R-:W-:Y:S05]  /*9550*/  @!P0 NANOSLEEP.SYNCS 0x989680 ;  /* 0x009896800000895d */ /* 0x004fea0003900000 */
[----:B------:R-:W2:Y:S02]  /*9560*/  @!P0 SYNCS.PHASECHK.TRANS64 P0, [R0+URZ], R3 ;  /* 0x00000003000085a7 */ /* 0x000ea400080010ff */
[----:B--2---:R-:W-:Y:S05]  /*9570*/  @!P0 BRA `(.L_x_214) ;  /* 0xfffffffc00f08947 */ /* 0x004fea000383ffff */
[----:B------:R-:W-:Y:S05]  /*9580*/  BRA `(.L_x_215) ;  /* 0xffffffb400fc7947 */ /* 0x000fea000383ffff */
.L_x_100:
[----:B------:R-:W-:-:S07]  /*9590*/  MOV R0, UR5 ;  /* 0x0000000500007c02 */ /* 0x000fce0008000f00 */
.L_x_216:
[----:B-1----:R1:W2:Y:S02]  /*95a0*/  SYNCS.PHASECHK.TRANS64.TRYWAIT P0, [R0+URZ], R3 ;  /* 0x00000003000075a7 */ /* 0x0022a400080011ff */
[----:B--2---:R-:W-:Y:S05]  /*95b0*/  @!P0 NANOSLEEP.SYNCS 0x989680 ;  /* 0x009896800000895d */ /* 0x004fea0003900000 */
[----:B------:R-:W2:Y:S02]  /*95c0*/  @!P0 SYNCS.PHASECHK.TRANS64 P0, [R0+URZ], R3 ;  /* 0x00000003000085a7 */ /* 0x000ea400080010ff */
[----:B--2---:R-:W-:Y:S05]  /*95d0*/  @!P0 BRA `(.L_x_216) ;  /* 0xfffffffc00f08947 */ /* 0x004fea000383ffff */
[----:B------:R-:W-:Y:S05]  /*95e0*/  BRA `(.L_x_217) ;  /* 0xffffffb800087947 */ /* 0x000fea000383ffff */
.L_x_101:
[----:B-1----:R-:W-:-:S07]  /*95f0*/  MOV R0, UR4 ;  /* 0x0000000400007c02 */ /* 0x002fce0008000f00 */
.L_x_218:
[----:B-1----:R1:W2:Y:S02]  /*9600*/  SYNCS.PHASECHK.TRANS64.TRYWAIT P0, [R0+URZ], R2 ;  /* 0x00000002000075a7 */ /* 0x0022a400080011ff */
[----:B--2---:R-:W-:Y:S05]  /*9610*/  @!P0 NANOSLEEP.SYNCS 0x989680 ;  /* 0x009896800000895d */ /* 0x004fea0003900000 */
[----:B------:R-:W2:Y:S02]  /*9620*/  @!P0 SYNCS.PHASECHK.TRANS64 P0, [R0+URZ], R2 ;  /* 0x00000002000085a7 */ /* 0x000ea400080010ff */
[----:B--2---:R-:W-:Y:S05]  /*9630*/  @!P0 BRA `(.L_x_218) ;  /* 0xfffffffc00f08947 */ /* 0x004fea000383ffff */
[----:B------:R-:W-:Y:S05]  /*9640*/  BRA `(.L_x_219) ;  /* 0xffffffb800147947 */ /* 0x000fea000383ffff */
.L_x_106:
[----:B--2---:R2:W3:Y:S02]  /*9650*/  SYNCS.PHASECHK.TRANS64.TRYWAIT P0, [R7+URZ+0x240], R0 ;  /* 0x00024000070075a7 */ /* 0x0044e400080011ff */
[----:B---3--:R-:W-:Y:S05]  /*9660*/  @!P0 NANOSLEEP.SYNCS 0x989680 ;  /* 0x009896800000895d */ /* 0x008fea0003900000 */
[----:B------:R-:W3:Y:S02]  /*9670*/  @!P0 SYNCS.PHASECHK.TRANS64 P0, [R7+URZ+0x240], R0 ;  /* 0x00024000070085a7 */ /* 0x000ee400080010ff */
[----:B---3--:R-:W-:Y:S05]  /*9680*/  @!P0 BRA `(.L_x_106) ;  /* 0xfffffffc00f08947 */ /* 0x008fea000383ffff */
[----:B------:R-:W-:Y:S05]  /*9690*/  BRA `(.L_x_220) ;  /* 0xffffffbc00287947 */ /* 0x000fea000383ffff */
.L_x_109:
[----:B-1----:R-:W-:Y:S07]  /*96a0*/  MOV R0, UR17 ;  /* 0x0000001100007c02 */ /* 0x002fee0008000f00 */
.L_x_221:
[----:B-1----:R1:W2:Y:S02]  /*96b0*/  SYNCS.PHASECHK.TRANS64.TRYWAIT P2, [R0+URZ+0x238], R7 ;  /* 0x00023807000075a7 */ /* 0x0022a400080411ff */
[----:B--2---:R-:W-:Y:S05]  /*96c0*/  @!P2 NANOSLEEP.SYNCS 0x989680 ;  /* 0x009896800000a95d */ /* 0x004fea0003900000 */
[----:B------:R-:W2:Y:S02]  /*96d0*/  @!P2 SYNCS.PHASECHK.TRANS64 P2, [R0+URZ+0x238], R7 ;  /* 0x000238070000a5a7 */ /* 0x000ea400080410ff */
[----:B--2---:R-:W-:Y:S05]  /*96e0*/  @!P2 BRA `(.L_x_221) ;  /* 0xfffffffc00f0a947 */ /* 0x004fea000383ffff */
[----:B------:R-:W-:Y:S05]  /*96f0*/  BRA `(.L_x_108) ;  /* 0xffffffc000887947 */ /* 0x000fea000383ffff */
.L_x_112:
[----:B-1----:R-:W-:Y:S07]  /*9700*/  MOV R0, UR17 ;  /* 0x0000001100007c02 */ /* 0x002fee0008000f00 */
.L_x_222:
[----:B-1----:R1:W2:Y:S02]  /*9710*/  SYNCS.PHASECHK.TRANS64.TRYWAIT P0, [R0+URZ+0x228], R6 ;  /* 0x00022806000075a7 */ /* 0x0022a400080011ff */
[----:B--2---:R-:W-:Y:S05]  /*9720*/  @!P0 NANOSLEEP.SYNCS 0x989680 ;  /* 0x009896800000895d */ /* 0x004fea0003900000 */
[----:B------:R-:W2:Y:S02]  /*9730*/  @!P0 SYNCS.PHASECHK.TRANS64 P0, [R0+URZ+0x228], R6 ;  /* 0x00022806000085a7 */ /* 0x000ea400080010ff */
[----:B--2---:R-:W-:Y:S05]  /*9740*/  @!P0 BRA `(.L_x_222) ;  /* 0xfffffffc00f08947 */ /* 0x004fea000383ffff */
[----:B------:R-:W-:Y:S05]  /*9750*/  BRA `(.L_x_223) ;  /* 0xffffffc000d87947 */ /* 0x000fea000383ffff */
.L_x_115:
[----:B--2---:R2:W4:Y:S02]  /*9760*/  SYNCS.PHASECHK.TRANS64.TRYWAIT P0, [R3+URZ+0x240], R0 ;  /* 0x00024000030075a7 */ /* 0x00452400080011ff */
[----:B----4-:R-:W-:Y:S05]  /*9770*/  @!P0 NANOSLEEP.SYNCS 0x989680 ;  /* 0x009896800000895d */ /* 0x010fea0003900000 */
[----:B------:R-:W4:Y:S02]  /*9780*/  @!P0 SYNCS.PHASECHK.TRANS64 P0, [R3+URZ+0x240], R0 ;  /* 0x00024000030085a7 */ /* 0x000f2400080010ff */
[----:B----4-:R-:W-:Y:S05]  /*9790*/  @!P0 BRA `(.L_x_115) ;  /* 0xfffffffc00f08947 */ /* 0x010fea000383ffff */
[----:B------:R-:W-:Y:S05]  /*97a0*/  BRA `(.L_x_224) ;  /* 0xffffffc800287947 */ /* 0x000fea000383ffff */
.L_x_126:
[----:B-1----:R-:W-:Y:S04]  /*97b0*/  MOV R0, UR44 ;  /* 0x0000002c00007c02 */ /* 0x002fe80008000f00 */
[----:B------:R1:W2:Y:S03]  /*97c0*/  SYNCS.PHASECHK.TRANS64.TRYWAIT P1, [R0+URZ+0x220], R3 ;  /* 0x00022003000075a7 */ /* 0x0002a600080211ff */
[----:B--2---:R-:W-:Y:S05]  /*97d0*/  @!P1 NANOSLEEP.SYNCS 0x989680 ;  /* 0x009896800000995d */ /* 0x004fea0003900000 */
[----:B------:R-:W2:Y:S02]  /*97e0*/  @!P1 SYNCS.PHASECHK.TRANS64 P1, [R0+URZ+0x220], R3 ;  /* 0x00022003000095a7 */ /* 0x000ea400080210ff */
[----:B--2---:R-:W-:Y:S05]  /*97f0*/  @!P1 BRA `(.L_x_126) ;  /* 0xfffffffc00ec9947 */ /* 0x004fea000383ffff */
[----:B------:R-:W-:Y:S05]  /*9800*/  BRA `(.L_x_125) ;  /* 0xffffffd400807947 */ /* 0x000fea000383ffff */
.L_x_128:
[----:B------:R1:W1:Y:S02]  /*9810*/  SYNCS.PHASECHK.TRANS64.TRYWAIT P1, [R22+URZ+0x260], R4 ;  /* 0x00026004160075a7 */ /* 0x00026400080211ff */
[----:B-1----:R-:W-:Y:S05]  /*9820*/  @!P1 NANOSLEEP.SYNCS 0x989680 ;  /* 0x009896800000995d */ /* 0x002fea0003900000 */
[----:B------:R-:W1:Y:S02]  /*9830*/  @!P1 SYNCS.PHASECHK.TRANS64 P1, [R22+URZ+0x260], R4 ;  /* 0x00026004160095a7 */ /* 0x000e6400080210ff */
[----:B-1----:R-:W-:Y:S05]  /*9840*/  @!P1 BRA `(.L_x_128) ;  /* 0xfffffffc00f09947 */ /* 0x002fea000383ffff */
[----:B------:R-:W-:Y:S05]  /*9850*/  BRA `(.L_x_127) ;  /* 0xffffffd400c47947 */ /* 0x000fea000383ffff */
        .weak           $__internal_0_$__cuda_sm10x_tcgen05_guardrail_trap_col_being_dealloced_not_returned_by_alloc
        .type           $__internal_0_$__cuda_sm10x_tcgen05_guardrail_trap_col_being_dealloced_not_returned_by_alloc,@function
        .size           $__internal_0_$__cuda_sm10x_tcgen05_guardrail_trap_col_being_dealloced_not_returned_by_alloc,($__internal_1_$__cuda_sm10x_tcgen05_guardrail_trap_phase_invalid_during_alloc - $__internal_0_$__cuda_sm10x_tcgen05_guardrail_trap_col_being_dealloced_not_returned_by_alloc)
$__internal_0_$__cuda_sm10x_tcgen05_guardrail_trap_col_being_dealloced_not_returned_by_alloc:
[----:B------:R-:W-:Y:S05]  /*9860*/  BPT.TRAP 0x1 ;  /* 0x000000040000795c */ /* 0x000fea0000300000 */
[----:B------:R-:W-:-:S04]  /*9870*/  HFMA2 R3, -RZ, RZ, 0, 0 ;  /* 0x00000000ff037431 */ /* 0x000fc800000001ff */
[----:B------:R-:W-:Y:S05]  /*9880*/  RET.REL.NODEC R2 `(_ZN7cutlass13device_kernelINS_4gemm6kernel13GemmUniversalIN4cute5tupleIJiiiiEEENS1_10collective13CollectiveMmaINS1_35MainloopSm100TmaUmmaWarpSpecializedILi34ELi2ELi4ENS5_IJNS4_1CILi1EEENSA_ILi4EEESB_EEEEENS5_IJNSA_ILi128EEENSA_ILi64EEENSA_ILi32EEEEEEaNS5_IJlSB_lEEEaSJ_NS4_8TiledMMAINS4_8MMA_AtomIJNS4_15SM100_MMA_S8_SSIaaiLi128ELi64ELNS4_4UMMA5MajorE0ELSO_0ELNSN_8SaturateE0EEEEEENS4_6LayoutINS5_IJSB_SB_SB_EEENS5_IJNSA_ILi0EEESU_SU_EEEEENS5_IJNS4_10UnderscoreESX_SX_EEEEENS4_23SM90_TMA_LOAD_MULTICASTENS4_14ComposedLayoutINS4_7SwizzleILi1ELi4ELi3EEENS4_18smem_ptr_flag_bitsILi8EEENSS_INS5_IJNSA_ILi8EEESH_EEENS5_IJSH_SB_EEEEEEEvNS4_8identityENS4_13SM90_TMA_LOADES1A_vS1B_EENS_8epilogue10collective18CollectiveEpilogueINS1E_23Sm100TmaWarpSpecializedILi1ELi1ELi64ELb0ELb0EEEJSI_NS5_IJNSS_ISF_SB_EENSS_ISG_SB_EEEEEaSJ_aSJ_NS1E_6fusion15FusionCallbacksIS1I_NS1M_17LinearCombinationIaiaiLNS_15FloatRoundStyleE2EEESI_S1L_JEEENS4_5SM1004TMEM4LOAD26SM100_TMEM_LOAD_32dp32b64xES1C_NS11_INS12_ILi2ELi4ELi3EEES15_NSS_INS5_IJS16_SG_EEENS5_IJSG_SB_EEEEEEENS4_39AutoVectorizingCopyWithAssumedAlignmentILi128EEENS4_14SM90_TMA_STOREES20_S22_S22_EEEvvEEEEvNT_6ParamsE) ;  /* 0xffffff6402dc7950 */ /* 0x000fea0003c3ffff */
        .weak           $__internal_1_$__cuda_sm10x_tcgen05_guardrail_trap_phase_invalid_during_alloc
        .type           $__internal_1_$__cuda_sm10x_tcgen05_guardrail_trap_phase_invalid_during_alloc,@function
        .size           $__internal_1_$__cuda_sm10x_tcgen05_guardrail_trap_phase_invalid_during_alloc,($__internal_2_$__cuda_sm10x_tcgen05_guardrail_trap_unallocated_columns_being_dealloced - $__internal_1_$__cuda_sm10x_tcgen05_guardrail_trap_phase_invalid_during_alloc)
$__internal_1_$__cuda_sm10x_tcgen05_guardrail_trap_phase_invalid_during_alloc:
[----:B------:R-:W-:Y:S05]  /*9890*/  BPT.TRAP 0x1 ;  /* 0x000000040000795c */ /* 0x000fea0000300000 */
[----:B------:R-:W-:-:S04]  /*98a0*/  MOV R5, 0x0 ;  /* 0x0000000000057802 */ /* 0x000fc80000000f00 */
[----:B------:R-:W-:Y:S05]  /*98b0*/  RET.REL.NODEC R4 `(_ZN7cutlass13device_kernelINS_4gemm6kernel13GemmUniversalIN4cute5tupleIJiiiiEEENS1_10collective13CollectiveMmaINS1_35MainloopSm100TmaUmmaWarpSpecializedILi34ELi2ELi4ENS5_IJNS4_1CILi1EEENSA_ILi4EEESB_EEEEENS5_IJNSA_ILi128EEENSA_ILi64EEENSA_ILi32EEEEEEaNS5_IJlSB_lEEEaSJ_NS4_8TiledMMAINS4_8MMA_AtomIJNS4_15SM100_MMA_S8_SSIaaiLi128ELi64ELNS4_4UMMA5MajorE0ELSO_0ELNSN_8SaturateE0EEEEEENS4_6LayoutINS5_IJSB_SB_SB_EEENS5_IJNSA_ILi0EEESU_SU_EEEEENS5_IJNS4_10UnderscoreESX_SX_EEEEENS4_23SM90_TMA_LOAD_MULTICASTENS4_14ComposedLayoutINS4_7SwizzleILi1ELi4ELi3EEENS4_18smem_ptr_flag_bitsILi8EEENSS_INS5_IJNSA_ILi8EEESH_EEENS5_IJSH_SB_EEEEEEEvNS4_8identityENS4_13SM90_TMA_LOADES1A_vS1B_EENS_8epilogue10collective18CollectiveEpilogueINS1E_23Sm100TmaWarpSpecializedILi1ELi1ELi64ELb0ELb0EEEJSI_NS5_IJNSS_ISF_SB_EENSS_ISG_SB_EEEEEaSJ_aSJ_NS1E_6fusion15FusionCallbacksIS1I_NS1M_17LinearCombinationIaiaiLNS_15FloatRoundStyleE2EEESI_S1L_JEEENS4_5SM1004TMEM4LOAD26SM100_TMEM_LOAD_32dp32b64xES1C_NS11_INS12_ILi2ELi4ELi3EEES15_NSS_INS5_IJS16_SG_EEENS5_IJSG_SB_EEEEEEENS4_39AutoVectorizingCopyWithAssumedAlignmentILi128EEENS4_14SM90_TMA_STOREES20_S22_S22_EEEvvEEEEvNT_6ParamsE) ;  /* 0xffffff6404d07950 */ /* 0x000fea0003c3ffff */
        .weak           $__internal_2_$__cuda_sm10x_tcgen05_guardrail_trap_unallocated_columns_being_dealloced
        .type           $__internal_2_$__cuda_sm10x_tcgen05_guardrail_trap_unallocated_columns_being_dealloced,@function
        .size           $__internal_2_$__cuda_sm10x_tcgen05_guardrail_trap_unallocated_columns_being_dealloced,(.L_x_226 - $__internal_2_$__cuda_sm10x_tcgen05_guardrail_trap_unallocated_columns_being_dealloced)
$__internal_2_$__cuda_sm10x_tcgen05_guardrail_trap_unallocated_columns_being_dealloced:
[----:B------:R-:W-:Y:S05]  /*98c0*/  BPT.TRAP 0x1 ;  /* 0x000000040000795c */ /* 0x000fea0000300000 */
[----:B------:R-:W-:-:S04]  /*98d0*/  HFMA2 R3, -RZ, RZ, 0, 0 ;  /* 0x00000000ff037431 */ /* 0x000fc800000001ff */
[----:B------:R-:W-:Y:S05]  /*98e0*/  RET.REL.NODEC R2 `(_ZN7cutlass13device_kernelINS_4gemm6kernel13GemmUniversalIN4cute5tupleIJiiiiEEENS1_10collective13CollectiveMmaINS1_35MainloopSm100TmaUmmaWarpSpecializedILi34ELi2ELi4ENS5_IJNS4_1CILi1EEENSA_ILi4EEESB_EEEEENS5_IJNSA_ILi128EEENSA_ILi64EEENSA_ILi32EEEEEEaNS5_IJlSB_lEEEaSJ_NS4_8TiledMMAINS4_8MMA_AtomIJNS4_15SM100_MMA_S8_SSIaaiLi128ELi64ELNS4_4UMMA5MajorE0ELSO_0ELNSN_8SaturateE0EEEEEENS4_6LayoutINS5_IJSB_SB_SB_EEENS5_IJNSA_ILi0EEESU_SU_EEEEENS5_IJNS4_10UnderscoreESX_SX_EEEEENS4_23SM90_TMA_LOAD_MULTICASTENS4_14ComposedLayoutINS4_7SwizzleILi1ELi4ELi3EEENS4_18smem_ptr_flag_bitsILi8EEENSS_INS5_IJNSA_ILi8EEESH_EEENS5_IJSH_SB_EEEEEEEvNS4_8identityENS4_13SM90_TMA_LOADES1A_vS1B_EENS_8epilogue10collective18CollectiveEpilogueINS1E_23Sm100TmaWarpSpecializedILi1ELi1ELi64ELb0ELb0EEEJSI_NS5_IJNSS_ISF_SB_EENSS_ISG_SB_EEEEEaSJ_aSJ_NS1E_6fusion15FusionCallbacksIS1I_NS1M_17LinearCombinationIaiaiLNS_15FloatRoundStyleE2EEESI_S1L_JEEENS4_5SM1004TMEM4LOAD26SM100_TMEM_LOAD_32dp32b64xES1C_NS11_INS12_ILi2ELi4ELi3EEES15_NSS_INS5_IJS16_SG_EEENS5_IJSG_SB_EEEEEEENS4_39AutoVectorizingCopyWithAssumedAlignmentILi128EEENS4_14SM90_TMA_STOREES20_S22_S22_EEEvvEEEEvNT_6ParamsE) ;  /* 0xffffff6402c47950 */ /* 0x000fea0003c3ffff */
.L_x_225:
[----:B------:R-:W-:-:S00]  /*98f0*/  BRA `(.L_x_225) ;  /* 0xfffffffc00fc7947 */ /* 0x000fc0000383ffff */
[----:B------:R-:W-:-:S00]  /*9900*/  NOP ;  /* 0x0000000000007918 */ /* 0x000fc00000000000 */
[----:B------:R-:W-:-:S00]  /*9910*/  NOP ;  /* 0x0000000000007918 */ /* 0x000fc00000000000 */
[----:B------:R-:W-:-:S00]  /*9920*/  NOP ;  /* 0x0000000000007918 */ /* 0x000fc00000000000 */
[----:B------:R-:W-:-:S00]  /*9930*/  NOP ;  /* 0x0000000000007918 */ /* 0x000fc00000000000 */
[----:B------:R-:W-:-:S00]  /*9940*/  NOP ;  /* 0x0000000000007918 */ /* 0x000fc00000000000 */
[----:B------:R-:W-:-:S00]  /*9950*/  NOP ;  /* 0x0000000000007918 */ /* 0x000fc00000000000 */
[----:B------:R-:W-:-:S00]  /*9960*/  NOP ;  /* 0x0000000000007918 */ /* 0x000fc00000000000 */
[----:B------:R-:W-:-:S00]  /*9970*/  NOP ;  /* 0x0000000000007918 */ /* 0x000fc00000000000 */
.L_x_226:


//--------------------- .nv.global.init           --------------------------
	.section	.nv.global.init,"aw",@progbits
.nv.global.init:
	.type		$str$27,@object
	.size		$str$27,($str$28 - $str$27)
$str$27:
        /*0000*/ 	.byte	0x28, 0x61, 0x64, 0x64, 0x72, 0x65, 0x73, 0x73, 0x20, 0x26, 0x20, 0x6d, 0x61, 0x73, 0x6b, 0x29
        /*0010*/ 	.byte	0x20, 0x3d, 0x3d, 0x20, 0x30, 0x00
	.type		$str$28,@object
	.size		$str$28,($str$26 - $str$28)
$str$28:
        /*0016*/ 	.byte	0x2f, 0x74, 0x6d, 0x70, 0x2f, 0x63, 0x75, 0x74, 0x6c, 0x61, 0x73, 0x73, 0x5f, 0x73, 0x77, 0x65
        /*0026*/ 	.byte	0x65, 0x70, 0x5f, 0x73, 0x72, 0x63, 0x2f, 0x69, 0x6e, 0x63, 0x6c, 0x75, 0x64, 0x65, 0x2f, 0x63
        /*0036*/ 	.byte	0x75, 0x74, 0x65, 0x2f, 0x70, 0x6f, 0x69, 0x6e, 0x74, 0x65, 0x72, 0x5f, 0x66, 0x6c, 0x61, 0x67
        /*0046*/ 	.byte	0x67, 0x65, 0x64, 0x2e, 0x68, 0x70, 0x70, 0x00
	.type		$str$26,@object
	.size		$str$26,($str$25 - $str$26)
$str$26:
        /*004e*/ 	.byte	0x2f, 0x74, 0x6d, 0x70, 0x2f, 0x63, 0x75, 0x74, 0x6c, 0x61, 0x73, 0x73, 0x5f, 0x73, 0x77, 0x65
        /*005e*/ 	.byte	0x65, 0x70, 0x5f, 0x73, 0x72, 0x63, 0x2f, 0x69, 0x6e, 0x63, 0x6c, 0x75, 0x64, 0x65, 0x2f, 0x63
        /*006e*/ 	.byte	0x75, 0x74, 0x65, 0x2f, 0x61, 0x74, 0x6f, 0x6d, 0x2f, 0x63, 0x6f, 0x70, 0x79, 0x5f, 0x74, 0x72
        /*007e*/ 	.byte	0x61, 0x69, 0x74, 0x73, 0x5f, 0x73, 0x6d, 0x31, 0x30, 0x30, 0x2e, 0x68, 0x70, 0x70, 0x00
	.type		$str$25,@object
	.size		$str$25,(__unnamed_1 - $str$25)
$str$25:
        /*008d*/ 	.byte	0x28, 0x28, 0x75, 0x69, 0x6e, 0x74, 0x33, 0x32, 0x5f, 0x74, 0x28, 0x74, 0x68, 0x72, 0x65, 0x61
        /*009d*/ 	.byte	0x64, 0x49, 0x64, 0x78, 0x2e, 0x78, 0x29, 0x20, 0x2f, 0x20, 0x33, 0x32, 0x29, 0x20, 0x25, 0x20
        /*00ad*/ 	.byte	0x34, 0x29, 0x20, 0x3d, 0x3d, 0x20, 0x28, 0x28, 0x28, 0x74, 0x6d, 0x65, 0x6d, 0x5f, 0x61, 0x64
        /*00bd*/ 	.byte	0x64, 0x72, 0x20, 0x3e, 0x3e, 0x20, 0x31, 0x36, 0x29, 0x20, 0x2f, 0x20, 0x33, 0x32, 0x29, 0x20
        /*00cd*/ 	.byte	0x25, 0x20, 0x34, 0x29, 0x00
	.type		__unnamed_1,@object
	.size		__unnamed_1,(__unnamed_2 - __unnamed_1)
__unnamed_1:
        /*00d2*/ 	.byte	0x61, 0x75, 0x74, 0x6f, 0x20, 0x63, 0x75, 0x74, 0x65, 0x3a, 0x3a, 0x61, 0x73, 0x5f, 0x70, 0x6f
        /* <DEDUP_REMOVED lines=24> */
        /*0262*/ 	.byte	0x5d, 0x00
	.type		__unnamed_2,@object
	.size		__unnamed_2,(.L_2 - __unnamed_2)
__unnamed_2:
        /* <DEDUP_REMOVED lines=42> */
        /*0504*/ 	.byte	0x43, 0x3c, 0x30, 0x3e, 0x3e, 0x3e, 0x3e, 0x5d, 0x00
.L_2:


//--------------------- .nv.shared._ZN7cutlass13device_kernelINS_4gemm6kernel13GemmUniversalIN4cute5tupleIJiiiiEEENS1_10collective13CollectiveMmaINS1_35MainloopSm100TmaUmmaWarpSpecializedILi34ELi2ELi4ENS5_IJNS4_1CILi1EEENSA_ILi4EEESB_EEEEENS5_IJNSA_ILi128EEENSA_ILi64EEENSA_ILi32EEEEEEaNS5_IJlSB_lEEEaSJ_NS4_8TiledMMAINS4_8MMA_AtomIJNS4_15SM100_MMA_S8_SSIaaiLi128ELi64ELNS4_4UMMA5MajorE0ELSO_0ELNSN_8SaturateE0EEEEEENS4_6LayoutINS5_IJSB_SB_SB_EEENS5_IJNSA_ILi0EEESU_SU_EEEEENS5_IJNS4_10UnderscoreESX_SX_EEEEENS4_23SM90_TMA_LOAD_MULTICASTENS4_14ComposedLayoutINS4_7SwizzleILi1ELi4ELi3EEENS4_18smem_ptr_flag_bitsILi8EEENSS_INS5_IJNSA_ILi8EEESH_EEENS5_IJSH_SB_EEEEEEEvNS4_8identityENS4_13SM90_TMA_LOADES1A_vS1B_EENS_8epilogue10collective18CollectiveEpilogueINS1E_23Sm100TmaWarpSpecializedILi1ELi1ELi64ELb0ELb0EEEJSI_NS5_IJNSS_ISF_SB_EENSS_ISG_SB_EEEEEaSJ_aSJ_NS1E_6fusion15FusionCallbacksIS1I_NS1M_17LinearCombinationIaiaiLNS_15FloatRoundStyleE2EEESI_S1L_JEEENS4_5SM1004TMEM4LOAD26SM100_TMEM_LOAD_32dp32b64xES1C_NS11_INS12_ILi2ELi4ELi3EEES15_NSS_INS5_IJS16_SG_EEENS5_IJSG_SB_EEEEEEENS4_39AutoVectorizingCopyWithAssumedAlignmentILi128EEENS4_14SM90_TMA_STOREES20_S22_S22_EEEvvEEEEvNT_6ParamsE --------------------------
	.section	.nv.shared._ZN7cutlass13device_kernelINS_4gemm6kernel13GemmUniversalIN4cute5tupleIJiiiiEEENS1_10collective13CollectiveMmaINS1_35MainloopSm100TmaUmmaWarpSpecializedILi34ELi2ELi4ENS5_IJNS4_1CILi1EEENSA_ILi4EEESB_EEEEENS5_IJNSA_ILi128EEENSA_ILi64EEENSA_ILi32EEEEEEaNS5_IJlSB_lEEEaSJ_NS4_8TiledMMAINS4_8MMA_AtomIJNS4_15SM100_MMA_S8_SSIaaiLi128ELi64ELNS4_4UMMA5MajorE0ELSO_0ELNSN_8SaturateE0EEEEEENS4_6LayoutINS5_IJSB_SB_SB_EEENS5_IJNSA_ILi0EEESU_SU_EEEEENS5_IJNS4_10UnderscoreESX_SX_EEEEENS4_23SM90_TMA_LOAD_MULTICASTENS4_14ComposedLayoutINS4_7SwizzleILi1ELi4ELi3EEENS4_18smem_ptr_flag_bitsILi8EEENSS_INS5_IJNSA_ILi8EEESH_EEENS5_IJSH_SB_EEEEEEEvNS4_8identityENS4_13SM90_TMA_LOADES1A_vS1B_EENS_8epilogue10collective18CollectiveEpilogueINS1E_23Sm100TmaWarpSpecializedILi1ELi1ELi64ELb0ELb0EEEJSI_NS5_IJNSS_ISF_SB_EENSS_ISG_SB_EEEEEaSJ_aSJ_NS1E_6fusion15FusionCallbacksIS1I_NS1M_17LinearCombinationIaiaiLNS_15FloatRoundStyleE2EEESI_S1L_JEEENS4_5SM1004TMEM4LOAD26SM100_TMEM_LOAD_32dp32b64xES1C_NS11_INS12_ILi2ELi4ELi3EEES15_NSS_INS5_IJS16_SG_EEENS5_IJSG_SB_EEEEEEENS4_39AutoVectorizingCopyWithAssumedAlignmentILi128EEENS4_14SM90_TMA_STOREES20_S22_S22_EEEvvEEEEvNT_6ParamsE,"aw",@nobits
	.sectionflags	@""
	.align	16
	.zero		1024


//--------------------- .nv.shared.reserved.0     --------------------------
	.section	.nv.shared.reserved.0,"aw",@nobits
	.weak		__nv_reservedSMEM_offset_0_alias
	.size		__nv_reservedSMEM_offset_0_alias, 0, 64
	.other		__nv_reservedSMEM_offset_0_alias,@"STO_CUDA_RESERVED_SHARED STV_DEFAULT"
__nv_reservedSMEM_offset_0_alias:
	.zero		0
.nv.shared.reserved.0:
	.zero		64
	.weak		__nv_reservedSMEM_tcgen05_partition
	.type		__nv_reservedSMEM_tcgen05_partition,@object
	.size		__nv_reservedSMEM_tcgen05_partition,(.L_0 - __nv_reservedSMEM_tcgen05_partition)
__nv_reservedSMEM_tcgen05_partition:
	.zero		32
.L_0:


//--------------------- .nv.global                --------------------------
	.section	.nv.global,"aw",@nobits
.nv.global:
	.type		_ZN40_INTERNAL_942d49f1_4_k_cu_3a8770b7_328524cute1_E,@object
	.size		_ZN40_INTERNAL_942d49f1_4_k_cu_3a8770b7_328524cute1_E,(_ZN40_INTERNAL_942d49f1_4_k_cu_3a8770b7_328524cuda3std3__45__cpo6cbeginE - _ZN40_INTERNAL_942d49f1_4_k_cu_3a8770b7_328524cute1_E)
_ZN40_INTERNAL_942d49f1_4_k_cu_3a8770b7_328524cute1_E:
	.zero		1
	.type		_ZN40_INTERNAL_942d49f1_4_k_cu_3a8770b7_328524cuda3std3__45__cpo6cbeginE,@object
	.size		_ZN40_INTERNAL_942d49f1_4_k_cu_3a8770b7_328524cuda3std3__45__cpo6cbeginE,(_ZN40_INTERNAL_942d49f1_4_k_cu_3a8770b7_328524cuda3std3__48in_placeE - _ZN40_INTERNAL_942d49f1_4_k_cu_3a8770b7_328524cuda3std3__45__cpo6cbeginE)
_ZN40_INTERNAL_942d49f1_4_k_cu_3a8770b7_328524cuda3std3__45__cpo6cbeginE:
	.zero		1
	.type		_ZN40_INTERNAL_942d49f1_4_k_cu_3a8770b7_328524cuda3std3__48in_placeE,@object
	.size		_ZN40_INTERNAL_942d49f1_4_k_cu_3a8770b7_328524cuda3std3__48in_placeE,(_ZN40_INTERNAL_942d49f1_4_k_cu_3a8770b7_328524cuda3std6ranges3__45__cpo9iter_moveE - _ZN40_INTERNAL_942d49f1_4_k_cu_3a8770b7_328524cuda3std3__48in_placeE)
_ZN40_INTERNAL_942d49f1_4_k_cu_3a8770b7_328524cuda3std3__48in_placeE:
	.zero		1
	.type		_ZN40_INTERNAL_942d49f1_4_k_cu_3a8770b7_328524cuda3std6ranges3__45__cpo9iter_moveE,@object
	.size		_ZN40_INTERNAL_942d49f1_4_k_cu_3a8770b7_328524cuda3std6ranges3__45__cpo9iter_moveE,(_ZN40_INTERNAL_942d49f1_4_k_cu_3a8770b7_328524cuda3std3__45__cpo5beginE - _ZN40_INTERNAL_942d49f1_4_k_cu_3a8770b7_328524cuda3std6ranges3__45__cpo9iter_moveE)
_ZN40_INTERNAL_942d49f1_4_k_cu_3a8770b7_328524cuda3std6ranges3__45__cpo9iter_moveE:
	.zero		1
	.type		_ZN40_INTERNAL_942d49f1_4_k_cu_3a8770b7_328524cuda3std3__45__cpo5beginE,@object
	.size		_ZN40_INTERNAL_942d49f1_4_k_cu_3a8770b7_328524cuda3std3__45__cpo5beginE,(_ZN40_INTERNAL_942d49f1_4_k_cu_3a8770b7_328524cuda3std3__442_GLOBAL__N__942d49f1_4_k_cu_3a8770b7_328526ignoreE - _ZN40_INTERNAL_942d49f1_4_k_cu_3a8770b7_328524cuda3std3__45__cpo5beginE)
_ZN40_INTERNAL_942d49f1_4_k_cu_3a8770b7_328524cuda3std3__45__cpo5beginE:
	.zero		1
	.type		_ZN40_INTERNAL_942d49f1_4_k_cu_3a8770b7_328524cuda3std3__442_GLOBAL__N__942d49f1_4_k_cu_3a8770b7_328526ignoreE,@object
	.size		_ZN40_INTERNAL_942d49f1_4_k_cu_3a8770b7_328524cuda3std3__442_GLOBAL__N__942d49f1_4_k_cu_3a8770b7_328526ignoreE,(_ZN40_INTERNAL_942d49f1_4_k_cu_3a8770b7_328524cute7productE - _ZN40_INTERNAL_942d49f1_4_k_cu_3a8770b7_328524cuda3std3__442_GLOBAL__N__942d49f1_4_k_cu_3a8770b7_328526ignoreE)
_ZN40_INTERNAL_942d49f1_4_k_cu_3a8770b7_328524cuda3std3__442_GLOBAL__N__942d49f1_4_k_cu_3a8770b7_328526ignoreE:
	.zero		1
	.type		_ZN40_INTERNAL_942d49f1_4_k_cu_3a8770b7_328524cute7productE,@object
	.size		_ZN40_INTERNAL_942d49f1_4_k_cu_3a8770b7_328524cute7productE,(_ZN40_INTERNAL_942d49f1_4_k_cu_3a8770b7_328524cuda3std3__45__cpo3endE - _ZN40_INTERNAL_942d49f1_4_k_cu_3a8770b7_328524cute7productE)
_ZN40_INTERNAL_942d49f1_4_k_cu_3a8770b7_328524cute7productE:
	.zero		1
	.type		_ZN40_INTERNAL_942d49f1_4_k_cu_3a8770b7_328524cuda3std3__45__cpo3endE,@object
	.size		_ZN40_INTERNAL_942d49f1_4_k_cu_3a8770b7_328524cuda3std3__45__cpo3endE,(_ZN40_INTERNAL_942d49f1_4_k_cu_3a8770b7_328524cuda3std3__419piecewise_constructE - _ZN40_INTERNAL_942d49f1_4_k_cu_3a8770b7_328524cuda3std3__45__cpo3endE)
_ZN40_INTERNAL_942d49f1_4_k_cu_3a8770b7_328524cuda3std3__45__cpo3endE:
	.zero		1
	.type		_ZN40_INTERNAL_942d49f1_4_k_cu_3a8770b7_328524cuda3std3__419piecewise_constructE,@object
	.size		_ZN40_INTERNAL_942d49f1_4_k_cu_3a8770b7_328524cuda3std3__419piecewise_constructE,(_ZN40_INTERNAL_942d49f1_4_k_cu_3a8770b7_328524cuda3std3__45__cpo4cendE - _ZN40_INTERNAL_942d49f1_4_k_cu_3a8770b7_328524cuda3std3__419piecewise_constructE)
_ZN40_INTERNAL_942d49f1_4_k_cu_3a8770b7_328524cuda3std3__419piecewise_constructE:
	.zero		1
	.type		_ZN40_INTERNAL_942d49f1_4_k_cu_3a8770b7_328524cuda3std3__45__cpo4cendE,@object
	.size		_ZN40_INTERNAL_942d49f1_4_k_cu_3a8770b7_328524cuda3std3__45__cpo4cendE,(_ZN40_INTERNAL_942d49f1_4_k_cu_3a8770b7_328524cuda3std6ranges3__45__cpo4swapE - _ZN40_INTERNAL_942d49f1_4_k_cu_3a8770b7_328524cuda3std3__45__cpo4cendE)
_ZN40_INTERNAL_942d49f1_4_k_cu_3a8770b7_328524cuda3std3__45__cpo4cendE:
	.zero		1
	.type		_ZN40_INTERNAL_942d49f1_4_k_cu_3a8770b7_328524cuda3std6ranges3__45__cpo4swapE,@object
	.size		_ZN40_INTERNAL_942d49f1_4_k_cu_3a8770b7_328524cuda3std6ranges3__45__cpo4swapE,(.L_10 - _ZN40_INTERNAL_942d49f1_4_k_cu_3a8770b7_328524cuda3std6ranges3__45__cpo4swapE)
_ZN40_INTERNAL_942d49f1_4_k_cu_3a8770b7_328524cuda3std6ranges3__45__cpo4swapE:
	.zero		1
.L_10:


//--------------------- .nv.constant0._ZN7cutlass13device_kernelINS_4gemm6kernel13GemmUniversalIN4cute5tupleIJiiiiEEENS1_10collective13CollectiveMmaINS1_35MainloopSm100TmaUmmaWarpSpecializedILi34ELi2ELi4ENS5_IJNS4_1CILi1EEENSA_ILi4EEESB_EEEEENS5_IJNSA_ILi128EEENSA_ILi64EEENSA_ILi32EEEEEEaNS5_IJlSB_lEEEaSJ_NS4_8TiledMMAINS4_8MMA_AtomIJNS4_15SM100_MMA_S8_SSIaaiLi128ELi64ELNS4_4UMMA5MajorE0ELSO_0ELNSN_8SaturateE0EEEEEENS4_6LayoutINS5_IJSB_SB_SB_EEENS5_IJNSA_ILi0EEESU_SU_EEEEENS5_IJNS4_10UnderscoreESX_SX_EEEEENS4_23SM90_TMA_LOAD_MULTICASTENS4_14ComposedLayoutINS4_7SwizzleILi1ELi4ELi3EEENS4_18smem_ptr_flag_bitsILi8EEENSS_INS5_IJNSA_ILi8EEESH_EEENS5_IJSH_SB_EEEEEEEvNS4_8identityENS4_13SM90_TMA_LOADES1A_vS1B_EENS_8epilogue10collective18CollectiveEpilogueINS1E_23Sm100TmaWarpSpecializedILi1ELi1ELi64ELb0ELb0EEEJSI_NS5_IJNSS_ISF_SB_EENSS_ISG_SB_EEEEEaSJ_aSJ_NS1E_6fusion15FusionCallbacksIS1I_NS1M_17LinearCombinationIaiaiLNS_15FloatRoundStyleE2EEESI_S1L_JEEENS4_5SM1004TMEM4LOAD26SM100_TMEM_LOAD_32dp32b64xES1C_NS11_INS12_ILi2ELi4ELi3EEES15_NSS_INS5_IJS16_SG_EEENS5_IJSG_SB_EEEEEEENS4_39AutoVectorizingCopyWithAssumedAlignmentILi128EEENS4_14SM90_TMA_STOREES20_S22_S22_EEEvvEEEEvNT_6ParamsE --------------------------
	.section	.nv.constant0._ZN7cutlass13device_kernelINS_4gemm6kernel13GemmUniversalIN4cute5tupleIJiiiiEEENS1_10collective13CollectiveMmaINS1_35MainloopSm100TmaUmmaWarpSpecializedILi34ELi2ELi4ENS5_IJNS4_1CILi1EEENSA_ILi4EEESB_EEEEENS5_IJNSA_ILi128EEENSA_ILi64EEENSA_ILi32EEEEEEaNS5_IJlSB_lEEEaSJ_NS4_8TiledMMAINS4_8MMA_AtomIJNS4_15SM100_MMA_S8_SSIaaiLi128ELi64ELNS4_4UMMA5MajorE0ELSO_0ELNSN_8SaturateE0EEEEEENS4_6LayoutINS5_IJSB_SB_SB_EEENS5_IJNSA_ILi0EEESU_SU_EEEEENS5_IJNS4_10UnderscoreESX_SX_EEEEENS4_23SM90_TMA_LOAD_MULTICASTENS4_14ComposedLayoutINS4_7SwizzleILi1ELi4ELi3EEENS4_18smem_ptr_flag_bitsILi8EEENSS_INS5_IJNSA_ILi8EEESH_EEENS5_IJSH_SB_EEEEEEEvNS4_8identityENS4_13SM90_TMA_LOADES1A_vS1B_EENS_8epilogue10collective18CollectiveEpilogueINS1E_23Sm100TmaWarpSpecializedILi1ELi1ELi64ELb0ELb0EEEJSI_NS5_IJNSS_ISF_SB_EENSS_ISG_SB_EEEEEaSJ_aSJ_NS1E_6fusion15FusionCallbacksIS1I_NS1M_17LinearCombinationIaiaiLNS_15FloatRoundStyleE2EEESI_S1L_JEEENS4_5SM1004TMEM4LOAD26SM100_TMEM_LOAD_32dp32b64xES1C_NS11_INS12_ILi2ELi4ELi3EEES15_NSS_INS5_IJS16_SG_EEENS5_IJSG_SB_EEEEEEENS4_39AutoVectorizingCopyWithAssumedAlignmentILi128EEENS4_14SM90_TMA_STOREES20_S22_S22_EEEvvEEEEvNT_6ParamsE,"a",@progbits
	.sectionflags	@""
	.align	4
.nv.constant0._ZN7cutlass13device_kernelINS_4gemm6kernel13GemmUniversalIN4cute5tupleIJiiiiEEENS1_10collective13CollectiveMmaINS1_35MainloopSm100TmaUmmaWarpSpecializedILi34ELi2ELi4ENS5_IJNS4_1CILi1EEENSA_ILi4EEESB_EEEEENS5_IJNSA_ILi128EEENSA_ILi64EEENSA_ILi32EEEEEEaNS5_IJlSB_lEEEaSJ_NS4_8TiledMMAINS4_8MMA_AtomIJNS4_15SM100_MMA_S8_SSIaaiLi128ELi64ELNS4_4UMMA5MajorE0ELSO_0ELNSN_8SaturateE0EEEEEENS4_6LayoutINS5_IJSB_SB_SB_EEENS5_IJNSA_ILi0EEESU_SU_EEEEENS5_IJNS4_10UnderscoreESX_SX_EEEEENS4_23SM90_TMA_LOAD_MULTICASTENS4_14ComposedLayoutINS4_7SwizzleILi1ELi4ELi3EEENS4_18smem_ptr_flag_bitsILi8EEENSS_INS5_IJNSA_ILi8EEESH_EEENS5_IJSH_SB_EEEEEEEvNS4_8identityENS4_13SM90_TMA_LOADES1A_vS1B_EENS_8epilogue10collective18CollectiveEpilogueINS1E_23Sm100TmaWarpSpecializedILi1ELi1ELi64ELb0ELb0EEEJSI_NS5_IJNSS_ISF_SB_EENSS_ISG_SB_EEEEEaSJ_aSJ_NS1E_6fusion15FusionCallbacksIS1I_NS1M_17LinearCombinationIaiaiLNS_15FloatRoundStyleE2EEESI_S1L_JEEENS4_5SM1004TMEM4LOAD26SM100_TMEM_LOAD_32dp32b64xES1C_NS11_INS12_ILi2ELi4ELi3EEES15_NSS_INS5_IJS16_SG_EEENS5_IJSG_SB_EEEEEEENS4_39AutoVectorizingCopyWithAssumedAlignmentILi128EEENS4_14SM90_TMA_STOREES20_S22_S22_EEEvvEEEEvNT_6ParamsE:
	.zero		2944


//--------------------- SYMBOLS --------------------------

	.type		.nv.reservedSmem.offset0,@object
	.size		.nv.reservedSmem.offset0,0x4
	.type		.nv.reservedSmem.cap,@object
	.size		.nv.reservedSmem.cap,0x4
	.type		__assertfail,@function
